	.headerflags	@"EF_CUDA_TEXMODE_UNIFIED EF_CUDA_64BIT_ADDRESS EF_CUDA_ACCELERATORS EF_CUDA_SM90 EF_CUDA_VIRTUAL_SM(EF_CUDA_SM90)"
	.elftype	@"ET_EXEC"


//--------------------- .nv.info                  --------------------------
	.section	.nv.info,"",@"SHT_CUDA_INFO"
	.align	4


	//----- nvinfo : EIATTR_REGCOUNT
	.align		4
        /*0000*/ 	.byte	0x04, 0x2f
        /*0002*/ 	.short	(.L_3 - .L_2)
	.align		4
.L_2:
        /*0004*/ 	.word	index@(triton_poi_fused__native_batch_norm_legit_no_training__prelu_kernel_cat_32)
        /*0008*/ 	.word	0x00000048


	//----- nvinfo : EIATTR_MIN_STACK_SIZE
	.align		4
.L_3:
        /*000c*/ 	.byte	0x04, 0x12
        /*000e*/ 	.short	(.L_5 - .L_4)
	.align		4
.L_4:
        /*0010*/ 	.word	index@(triton_poi_fused__native_batch_norm_legit_no_training__prelu_kernel_cat_32)
        /*0014*/ 	.word	0x00000000


	//----- nvinfo : EIATTR_FRAME_SIZE
	.align		4
.L_5:
        /*0018*/ 	.byte	0x04, 0x11
        /*001a*/ 	.short	(.L_7 - .L_6)
	.align		4
.L_6:
        /*001c*/ 	.word	index@(triton_poi_fused__native_batch_norm_legit_no_training__prelu_kernel_cat_32)
        /*0020*/ 	.word	0x00000000


	//----- nvinfo : EIATTR_MIN_STACK_SIZE
	.align		4
.L_7:
        /*0024*/ 	.byte	0x04, 0x12
        /*0026*/ 	.short	(.L_9 - .L_8)
	.align		4
.L_8:
        /*0028*/ 	.word	index@(triton_poi_fused__native_batch_norm_legit_no_training__prelu_kernel_cat_32)
        /*002c*/ 	.word	0x00000000
.L_9:


//--------------------- .nv.info.triton_poi_fused__native_batch_norm_legit_no_training__prelu_kernel_cat_32 --------------------------
	.section	.nv.info.triton_poi_fused__native_batch_norm_legit_no_training__prelu_kernel_cat_32,"",@"SHT_CUDA_INFO"
	.sectionflags	@""
	.align	4


	//----- nvinfo : EIATTR_CUDA_API_VERSION
	.align		4
        /*0000*/ 	.byte	0x04, 0x37
        /*0002*/ 	.short	(.L_11 - .L_10)
.L_10:
        /*0004*/ 	.word	0x0000007c


	//----- nvinfo : EIATTR_KPARAM_INFO
	.align		4
.L_11:
        /*0008*/ 	.byte	0x04, 0x17
        /*000a*/ 	.short	(.L_13 - .L_12)
.L_12:
        /*000c*/ 	.word	0x00000000
        /*0010*/ 	.short	0x000d
        /*0012*/ 	.short	0x0064
        /*0014*/ 	.byte	0x00, 0xf0, 0x11, 0x00


	//----- nvinfo : EIATTR_KPARAM_INFO
	.align		4
.L_13:
        /*0018*/ 	.byte	0x04, 0x17
        /*001a*/ 	.short	(.L_15 - .L_14)
.L_14:
        /*001c*/ 	.word	0x00000000
        /*0020*/ 	.short	0x000c
        /*0022*/ 	.short	0x0060
        /*0024*/ 	.byte	0x00, 0xf0, 0x11, 0x00


	//----- nvinfo : EIATTR_KPARAM_INFO
	.align		4
.L_15:
        /*0028*/ 	.byte	0x04, 0x17
        /*002a*/ 	.short	(.L_17 - .L_16)
.L_16:
        /*002c*/ 	.word	0x00000000
        /*0030*/ 	.short	0x000b
        /*0032*/ 	.short	0x0058
        /*0034*/ 	.byte	0x00, 0xf4, 0x21, 0x00


	//----- nvinfo : EIATTR_KPARAM_INFO
	.align		4
.L_17:
        /*0038*/ 	.byte	0x04, 0x17
        /*003a*/ 	.short	(.L_19 - .L_18)
.L_18:
        /*003c*/ 	.word	0x00000000
        /*0040*/ 	.short	0x000a
        /*0042*/ 	.short	0x0050
        /*0044*/ 	.byte	0x00, 0xf4, 0x21, 0x00


	//----- nvinfo : EIATTR_KPARAM_INFO
	.align		4
.L_19:
        /*0048*/ 	.byte	0x04, 0x17
        /*004a*/ 	.short	(.L_21 - .L_20)
.L_20:
        /*004c*/ 	.word	0x00000000
        /*0050*/ 	.short	0x0009
        /*0052*/ 	.short	0x0048
        /*0054*/ 	.byte	0x00, 0xf4, 0x21, 0x00


	//----- nvinfo : EIATTR_KPARAM_INFO
	.align		4
.L_21:
        /*0058*/ 	.byte	0x04, 0x17
        /*005a*/ 	.short	(.L_23 - .L_22)
.L_22:
        /*005c*/ 	.word	0x00000000
        /*0060*/ 	.short	0x0008
        /*0062*/ 	.short	0x0040
        /*0064*/ 	.byte	0x00, 0xf4, 0x21, 0x00


	//----- nvinfo : EIATTR_KPARAM_INFO
	.align		4
.L_23:
        /*0068*/ 	.byte	0x04, 0x17
        /*006a*/ 	.short	(.L_25 - .L_24)
.L_24:
        /*006c*/ 	.word	0x00000000
        /*0070*/ 	.short	0x0007
        /*0072*/ 	.short	0x0038
        /*0074*/ 	.byte	0x00, 0xf4, 0x21, 0x00


	//----- nvinfo : EIATTR_KPARAM_INFO
	.align		4
.L_25:
        /*0078*/ 	.byte	0x04, 0x17
        /*007a*/ 	.short	(.L_27 - .L_26)
.L_26:
        /*007c*/ 	.word	0x00000000
        /*0080*/ 	.short	0x0006
        /*0082*/ 	.short	0x0030
        /*0084*/ 	.byte	0x00, 0xf4, 0x21, 0x00


	//----- nvinfo : EIATTR_KPARAM_INFO
	.align		4
.L_27:
        /*0088*/ 	.byte	0x04, 0x17
        /*008a*/ 	.short	(.L_29 - .L_28)
.L_28:
        /*008c*/ 	.word	0x00000000
        /*0090*/ 	.short	0x0005
        /*0092*/ 	.short	0x0028
        /*0094*/ 	.byte	0x00, 0xf4, 0x21, 0x00


	//----- nvinfo : EIATTR_KPARAM_INFO
	.align		4
.L_29:
        /*0098*/ 	.byte	0x04, 0x17
        /*009a*/ 	.short	(.L_31 - .L_30)
.L_30:
        /*009c*/ 	.word	0x00000000
        /*00a0*/ 	.short	0x0004
        /*00a2*/ 	.short	0x0020
        /*00a4*/ 	.byte	0x00, 0xf4, 0x21, 0x00


	//----- nvinfo : EIATTR_KPARAM_INFO
	.align		4
.L_31:
        /*00a8*/ 	.byte	0x04, 0x17
        /*00aa*/ 	.short	(.L_33 - .L_32)
.L_32:
        /*00ac*/ 	.word	0x00000000
        /*00b0*/ 	.short	0x0003
        /*00b2*/ 	.short	0x0018
        /*00b4*/ 	.byte	0x00, 0xf4, 0x21, 0x00


	//----- nvinfo : EIATTR_KPARAM_INFO
	.align		4
.L_33:
        /*00b8*/ 	.byte	0x04, 0x17
        /*00ba*/ 	.short	(.L_35 - .L_34)
.L_34:
        /*00bc*/ 	.word	0x00000000
        /*00c0*/ 	.short	0x0002
        /*00c2*/ 	.short	0x0010
        /*00c4*/ 	.byte	0x00, 0xf4, 0x21, 0x00


	//----- nvinfo : EIATTR_KPARAM_INFO
	.align		4
.L_35:
        /*00c8*/ 	.byte	0x04, 0x17
        /*00ca*/ 	.short	(.L_37 - .L_36)
.L_36:
        /*00cc*/ 	.word	0x00000000
        /*00d0*/ 	.short	0x0001
        /*00d2*/ 	.short	0x0008
        /*00d4*/ 	.byte	0x00, 0xf4, 0x21, 0x00


	//----- nvinfo : EIATTR_KPARAM_INFO
	.align		4
.L_37:
        /*00d8*/ 	.byte	0x04, 0x17
        /*00da*/ 	.short	(.L_39 - .L_38)
.L_38:
        /*00dc*/ 	.word	0x00000000
        /*00e0*/ 	.short	0x0000
        /*00e2*/ 	.short	0x0000
        /*00e4*/ 	.byte	0x00, 0xf4, 0x21, 0x00


	//----- nvinfo : EIATTR_SPARSE_MMA_MASK
	.align		4
.L_39:
        /*00e8*/ 	.byte	0x03, 0x50
        /*00ea*/ 	.short	0x0000


	//----- nvinfo : EIATTR_MAXREG_COUNT
	.align		4
        /*00ec*/ 	.byte	0x03, 0x1b
        /*00ee*/ 	.short	0x00ff


	//----- nvinfo : EIATTR_EXIT_INSTR_OFFSETS
	.align		4
        /*00f0*/ 	.byte	0x04, 0x1c
        /*00f2*/ 	.short	(.L_41 - .L_40)


	//   ....[0]....
.L_40:
        /*00f4*/ 	.word	0x00002c40


	//   ....[1]....
        /*00f8*/ 	.word	0x00002c90


	//----- nvinfo : EIATTR_REQNTID
	.align		4
.L_41:
        /*00fc*/ 	.byte	0x04, 0x10
        /*00fe*/ 	.short	(.L_43 - .L_42)
.L_42:
        /*0100*/ 	.word	0x00000100
        /*0104*/ 	.word	0x00000001
        /*0108*/ 	.word	0x00000001


	//----- nvinfo : EIATTR_CBANK_PARAM_SIZE
	.align		4
.L_43:
        /*010c*/ 	.byte	0x03, 0x19
        /*010e*/ 	.short	0x0068


	//----- nvinfo : EIATTR_PARAM_CBANK
	.align		4
        /*0110*/ 	.byte	0x04, 0x0a
        /*0112*/ 	.short	(.L_45 - .L_44)
	.align		4
.L_44:
        /*0114*/ 	.word	index@(.nv.constant0.triton_poi_fused__native_batch_norm_legit_no_training__prelu_kernel_cat_32)
        /*0118*/ 	.short	0x0210
        /*011a*/ 	.short	0x0068


	//----- nvinfo : EIATTR_SW_WAR
	.align		4
.L_45:
        /*011c*/ 	.byte	0x04, 0x36
        /*011e*/ 	.short	(.L_47 - .L_46)
.L_46:
        /*0120*/ 	.word	0x00000008
.L_47:


//--------------------- .nv.callgraph             --------------------------
	.section	.nv.callgraph,"",@"SHT_CUDA_CALLGRAPH"
	.align	4
	.sectionentsize	8
	.align		4
        /*0000*/ 	.word	0x00000000
	.align		4
        /*0004*/ 	.word	0xffffffff
	.align		4
        /*0008*/ 	.word	0x00000000
	.align		4
        /*000c*/ 	.word	0xfffffffe
	.align		4
        /*0010*/ 	.word	0x00000000
	.align		4
        /*0014*/ 	.word	0xfffffffd
	.align		4
        /*0018*/ 	.word	0x00000000
	.align		4
        /*001c*/ 	.word	0xfffffffc


//--------------------- .nv.constant4             --------------------------
	.section	.nv.constant4,"a",@progbits
	.align	8
	.align		8
.nv.constant4:
        /*0000*/ 	.dword	_$_str
	.align		8
        /*0008*/ 	.dword	_$_str_$_2


//--------------------- .text.triton_poi_fused__native_batch_norm_legit_no_training__prelu_kernel_cat_32 --------------------------
	.section	.text.triton_poi_fused__native_batch_norm_legit_no_training__prelu_kernel_cat_32,"ax",@progbits
	.sectionflags	@"SHF_BARRIERS=1"
	.align	128
        .global         triton_poi_fused__native_batch_norm_legit_no_training__prelu_kernel_cat_32
        .type           triton_poi_fused__native_batch_norm_legit_no_training__prelu_kernel_cat_32,@function
        .size           triton_poi_fused__native_batch_norm_legit_no_training__prelu_kernel_cat_32,(.L_x_1 - triton_poi_fused__native_batch_norm_legit_no_training__prelu_kernel_cat_32)
        .other          triton_poi_fused__native_batch_norm_legit_no_training__prelu_kernel_cat_32,@"STO_CUDA_ENTRY STV_DEFAULT"
triton_poi_fused__native_batch_norm_legit_no_training__prelu_kernel_cat_32:
.text.triton_poi_fused__native_batch_norm_legit_no_training__prelu_kernel_cat_32:
[----:B------:R-:W0:Y:S01]  /*0000*/  LDC R1, c[0x0][0x28] ;  /* 0x00000a00ff017b82 */ /* 0x000e220000000800 */
[----:B------:R-:W1:Y:S07]  /*0010*/  S2R R3, SR_TID.X ;  /* 0x0000000000037919 */ /* 0x000e6e0000002100 */
[----:B------:R-:W2:Y:S01]  /*0020*/  LDC.64 R8, c[0x0][0x220] ;  /* 0x00008800ff087b82 */ /* 0x000ea20000000a00 */
[----:B------:R-:W-:Y:S02]  /*0030*/  CS2R R12, SRZ ;  /* 0x00000000000c7805 */ /* 0x000fe4000001ff00 */
[----:B------:R-:W-:Y:S01]  /*0040*/  CS2R R14, SRZ ;  /* 0x00000000000e7805 */ /* 0x000fe2000001ff00 */
[----:B------:R-:W3:Y:S01]  /*0050*/  S2R R44, SR_CTAID.Y ;  /* 0x00000000002c7919 */ /* 0x000ee20000002600 */
[----:B------:R-:W-:Y:S01]  /*0060*/  ULDC.64 UR6, c[0x0][0x208] ;  /* 0x0000820000067ab9 */ /* 0x000fe20000000a00 */
[----:B------:R-:W4:Y:S02]  /*0070*/  S2R R10, SR_CTAID.X ;  /* 0x00000000000a7919 */ /* 0x000f240000002500 */
[----:B------:R-:W5:Y:S01]  /*0080*/  LDC.64 R36, c[0x0][0x228] ;  /* 0x00008a00ff247b82 */ /* 0x000f620000000a00 */
[----:B------:R-:W-:-:S02]  /*0090*/  CS2R R16, SRZ ;  /* 0x0000000000107805 */ /* 0x000fc4000001ff00 */
[----:B------:R-:W-:Y:S02]  /*00a0*/  CS2R R18, SRZ ;  /* 0x0000000000127805 */ /* 0x000fe4000001ff00 */
[----:B------:R-:W-:Y:S02]  /*00b0*/  CS2R R20, SRZ ;  /* 0x0000000000147805 */ /* 0x000fe4000001ff00 */
[----:B------:R-:W-:Y:S02]  /*00c0*/  CS2R R22, SRZ ;  /* 0x0000000000167805 */ /* 0x000fe4000001ff00 */
[----:B------:R-:W-:Y:S02]  /*00d0*/  CS2R R24, SRZ ;  /* 0x0000000000187805 */ /* 0x000fe4000001ff00 */
[----:B------:R-:W-:Y:S02]  /*00e0*/  CS2R R26, SRZ ;  /* 0x00000000001a7805 */ /* 0x000fe4000001ff00 */
[----:B------:R-:W-:-:S02]  /*00f0*/  CS2R R28, SRZ ;  /* 0x00000000001c7805 */ /* 0x000fc4000001ff00 */
[----:B------:R-:W-:Y:S02]  /*0100*/  CS2R R30, SRZ ;  /* 0x00000000001e7805 */ /* 0x000fe4000001ff00 */
[----:B------:R-:W-:Y:S02]  /*0110*/  CS2R R32, SRZ ;  /* 0x0000000000207805 */ /* 0x000fe4000001ff00 */
[----:B------:R-:W-:Y:S01]  /*0120*/  CS2R R34, SRZ ;  /* 0x0000000000227805 */ /* 0x000fe2000001ff00 */
[----:B------:R-:W5:Y:S01]  /*0130*/  LDC.64 R68, c[0x0][0x218] ;  /* 0x00008600ff447b82 */ /* 0x000f620000000a00 */
[----:B-1----:R-:W-:Y:S01]  /*0140*/  SHF.R.U32.HI R57, RZ, 0x4, R3 ;  /* 0x00000004ff397819 */ /* 0x002fe20000011603 */
[----:B------:R-:W-:Y:S02]  /*0150*/  IMAD.SHL.U32 R3, R3, 0x4, RZ ;  /* 0x0000000403037824 */ /* 0x000fe400078e00ff */
[----:B---3--:R-:W-:Y:S01]  /*0160*/  IMAD.SHL.U32 R56, R44, 0x40, RZ ;  /* 0x000000402c387824 */ /* 0x008fe200078e00ff */
[----:B------:R-:W-:Y:S01]  /*0170*/  SGXT.U32 R57, R57, 0x4 ;  /* 0x000000043939781a */ /* 0x000fe20000000000 */
[----:B----4-:R-:W-:-:S03]  /*0180*/  IMAD.SHL.U32 R0, R10, 0x40, RZ ;  /* 0x000000400a007824 */ /* 0x010fc600078e00ff */
[----:B------:R-:W-:Y:S02]  /*0190*/  LOP3.LUT R58, R56, 0x10, R57, 0xfe, !PT ;  /* 0x00000010383a7812 */ /* 0x000fe400078efe39 */
[----:B------:R-:W-:Y:S02]  /*01a0*/  LOP3.LUT R10, R10, 0x3fffffe, RZ, 0xc0, !PT ;  /* 0x03fffffe0a0a7812 */ /* 0x000fe400078ec0ff */
[----:B------:R-:W-:Y:S02]  /*01b0*/  LOP3.LUT R2, R0, 0x3c, R3, 0xf8, !PT ;  /* 0x0000003c00027812 */ /* 0x000fe400078ef803 */
[----:B------:R-:W-:-:S03]  /*01c0*/  ISETP.GE.AND P1, PT, R58, 0x100, PT ;  /* 0x000001003a00780c */ /* 0x000fc60003f26270 */
[----:B------:R-:W-:Y:S01]  /*01d0*/  VIADD R43, R2, 0xffffff80 ;  /* 0xffffff80022b7836 */ /* 0x000fe20000000000 */
[----:B------:R-:W-:-:S03]  /*01e0*/  ISETP.EQ.AND P1, PT, R10, 0x2, !P1 ;  /* 0x000000020a00780c */ /* 0x000fc60004f22270 */
[----:B------:R-:W-:Y:S01]  /*01f0*/  IMAD R41, R58, 0x80, R43 ;  /* 0x000000803a297824 */ /* 0x000fe200078e022b */
[----:B------:R-:W-:-:S03]  /*0200*/  LOP3.LUT R61, R56, 0x20, R57, 0xfe, !PT ;  /* 0x00000020383d7812 */ /* 0x000fc600078efe39 */
[----:B--2---:R-:W-:Y:S01]  /*0210*/  IMAD.WIDE R4, R41, 0x4, R8 ;  /* 0x0000000429047825 */ /* 0x004fe200078e0208 */
[----:B------:R-:W-:-:S04]  /*0220*/  ISETP.GE.AND P2, PT, R61, 0x100, PT ;  /* 0x000001003d00780c */ /* 0x000fc80003f46270 */
[----:B------:R-:W-:Y:S01]  /*0230*/  ISETP.EQ.AND P2, PT, R10, 0x2, !P2 ;  /* 0x000000020a00780c */ /* 0x000fe20005742270 */
[----:B------:R1:W2:Y:S01]  /*0240*/  @P1 LDG.E.EL.128 R12, desc[UR6][R4.64] ;  /* 0x00000006040c1981 */ /* 0x0002a2000c2e1d00 */
[----:B------:R-:W-:Y:S02]  /*0250*/  IMAD R40, R61, 0x80, R43 ;  /* 0x000000803d287824 */ /* 0x000fe400078e022b */
[----:B-----5:R-:W-:-:S05]  /*0260*/  IMAD.WIDE R36, R43, 0x4, R36 ;  /* 0x000000042b247825 */ /* 0x020fca00078e0224 */
[----:B------:R-:W3:Y:S01]  /*0270*/  @P1 LDG.E.EL.128 R16, desc[UR6][R36.64] ;  /* 0x0000000624101981 */ /* 0x000ee2000c2e1d00 */
[----:B-1----:R-:W-:Y:S01]  /*0280*/  IMAD.WIDE R4, R40, 0x4, R8 ;  /* 0x0000000428047825 */ /* 0x002fe200078e0208 */
[----:B------:R-:W-:Y:S02]  /*0290*/  LOP3.LUT R59, R56, 0x30, R57, 0xfe, !PT ;  /* 0x00000030383b7812 */ /* 0x000fe400078efe39 */
[----:B------:R-:W4:Y:S04]  /*02a0*/  @P2 LDG.E.EL.128 R24, desc[UR6][R36.64] ;  /* 0x0000000624182981 */ /* 0x000f28000c2e1d00 */
[----:B------:R1:W5:Y:S01]  /*02b0*/  @P2 LDG.E.EL.128 R20, desc[UR6][R4.64] ;  /* 0x0000000604142981 */ /* 0x000362000c2e1d00 */
[----:B------:R-:W-:-:S04]  /*02c0*/  ISETP.GE.AND P5, PT, R59, 0x100, PT ;  /* 0x000001003b00780c */ /* 0x000fc80003fa6270 */
[----:B------:R-:W-:Y:S01]  /*02d0*/  ISETP.EQ.AND P5, PT, R10, 0x2, !P5 ;  /* 0x000000020a00780c */ /* 0x000fe20006fa2270 */
[----:B------:R-:W-:-:S04]  /*02e0*/  IMAD R39, R59, 0x80, R43 ;  /* 0x000000803b277824 */ /* 0x000fc800078e022b */
[----:B------:R-:W-:Y:S01]  /*02f0*/  IMAD.WIDE R6, R39, 0x4, R8 ;  /* 0x0000000427067825 */ /* 0x000fe200078e0208 */
[----:B------:R-:W-:-:S07]  /*0300*/  LOP3.LUT R60, R56, R57, RZ, 0xfc, !PT ;  /* 0x00000039383c7212 */ /* 0x000fce00078efcff */
[----:B------:R1:W4:Y:S01]  /*0310*/  @P5 LDG.E.EL.128 R28, desc[UR6][R6.64] ;  /* 0x00000006061c5981 */ /* 0x000322000c2e1d00 */
[----:B------:R-:W-:-:S03]  /*0320*/  ISETP.GE.AND P0, PT, R60, 0x100, PT ;  /* 0x000001003c00780c */ /* 0x000fc60003f06270 */
[----:B------:R-:W4:Y:S01]  /*0330*/  @P5 LDG.E.EL.128 R32, desc[UR6][R36.64] ;  /* 0x0000000624205981 */ /* 0x000f22000c2e1d00 */
[----:B------:R-:W-:Y:S01]  /*0340*/  ISETP.EQ.AND P0, PT, R10, 0x2, !P0 ;  /* 0x000000020a00780c */ /* 0x000fe20004702270 */
[----:B------:R-:W-:Y:S01]  /*0350*/  IMAD R42, R60, 0x80, R43 ;  /* 0x000000803c2a7824 */ /* 0x000fe200078e022b */
[----:B-1----:R-:W-:Y:S02]  /*0360*/  CS2R R4, SRZ ;  /* 0x0000000000047805 */ /* 0x002fe4000001ff00 */
[----:B0-----:R-:W-:Y:S01]  /*0370*/  CS2R R6, SRZ ;  /* 0x0000000000067805 */ /* 0x001fe2000001ff00 */
[----:B------:R-:W-:Y:S01]  /*0380*/  IMAD.WIDE R46, R42, 0x4, R8 ;  /* 0x000000042a2e7825 */ /* 0x000fe200078e0208 */
[----:B------:R-:W-:-:S07]  /*0390*/  CS2R R8, SRZ ;  /* 0x0000000000087805 */ /* 0x000fce000001ff00 */
[----:B------:R-:W4:Y:S01]  /*03a0*/  @P0 LDG.E.EL.128 R4, desc[UR6][R46.64] ;  /* 0x000000062e040981 */ /* 0x000f22000c2e1d00 */
[----:B------:R-:W-:-:S06]  /*03b0*/  CS2R R10, SRZ ;  /* 0x00000000000a7805 */ /* 0x000fcc000001ff00 */
[----:B------:R0:W4:Y:S01]  /*03c0*/  @P0 LDG.E.EL.128 R8, desc[UR6][R36.64] ;  /* 0x0000000624080981 */ /* 0x000122000c2e1d00 */
[----:B------:R-:W-:Y:S02]  /*03d0*/  SHF.R.S32.HI R44, RZ, 0x19, R44 ;  /* 0x00000019ff2c7819 */ /* 0x000fe4000001142c */
[----:B--2---:R-:W-:Y:S02]  /*03e0*/  SEL R49, R13, RZ, P1 ;  /* 0x000000ff0d317207 */ /* 0x004fe40000800000 */
[----:B------:R-:W-:Y:S02]  /*03f0*/  SEL R48, R12, RZ, P1 ;  /* 0x000000ff0c307207 */ /* 0x000fe40000800000 */
[----:B------:R-:W-:Y:S02]  /*0400*/  FSETP.GT.AND P4, PT, R49, RZ, PT ;  /* 0x000000ff3100720b */ /* 0x000fe40003f84000 */
[----:B------:R-:W-:Y:S02]  /*0410*/  FSETP.GT.AND P3, PT, R48, RZ, PT ;  /* 0x000000ff3000720b */ /* 0x000fe40003f64000 */
[----:B------:R-:W-:-:S02]  /*0420*/  SEL R51, R15, RZ, P1 ;  /* 0x000000ff0f337207 */ /* 0x000fc40000800000 */
[----:B---3--:R-:W-:Y:S02]  /*0430*/  SEL R12, R17, RZ, P1 ;  /* 0x000000ff110c7207 */ /* 0x008fe40000800000 */
[----:B------:R-:W-:Y:S02]  /*0440*/  FSETP.GT.AND P6, PT, R51, RZ, PT ;  /* 0x000000ff3300720b */ /* 0x000fe40003fc4000 */
[----:B------:R-:W-:Y:S02]  /*0450*/  SEL R13, R16, RZ, P1 ;  /* 0x000000ff100d7207 */ /* 0x000fe40000800000 */
[----:B------:R-:W-:Y:S02]  /*0460*/  SEL R50, R14, RZ, P1 ;  /* 0x000000ff0e327207 */ /* 0x000fe40000800000 */
[----:B-----5:R-:W-:Y:S01]  /*0470*/  SEL R53, R21, RZ, P2 ;  /* 0x000000ff15357207 */ /* 0x020fe20001000000 */
[----:B------:R-:W-:Y:S01]  /*0480*/  @!P4 FMUL R49, R49, R12 ;  /* 0x0000000c3131c220 */ /* 0x000fe20000400000 */
[----:B------:R-:W-:Y:S01]  /*0490*/  @!P3 FMUL R48, R48, R13 ;  /* 0x0000000d3030b220 */ /* 0x000fe20000400000 */
[----:B------:R-:W-:-:S02]  /*04a0*/  FSETP.GT.AND P4, PT, R50, RZ, PT ;  /* 0x000000ff3200720b */ /* 0x000fc40003f84000 */
[----:B------:R-:W-:Y:S02]  /*04b0*/  FSETP.GT.AND P3, PT, R53, RZ, PT ;  /* 0x000000ff3500720b */ /* 0x000fe40003f64000 */
[----:B------:R-:W-:Y:S02]  /*04c0*/  SEL R12, R19, RZ, P1 ;  /* 0x000000ff130c7207 */ /* 0x000fe40000800000 */
[----:B------:R-:W-:Y:S02]  /*04d0*/  SEL R52, R20, RZ, P2 ;  /* 0x000000ff14347207 */ /* 0x000fe40001000000 */
[----:B------:R-:W-:Y:S01]  /*04e0*/  SEL R15, R18, RZ, P1 ;  /* 0x000000ff120f7207 */ /* 0x000fe20000800000 */
[----:B------:R-:W-:Y:S01]  /*04f0*/  @!P6 FMUL R51, R51, R12 ;  /* 0x0000000c3333e220 */ /* 0x000fe20000400000 */
[----:B----4-:R-:W-:Y:S01]  /*0500*/  SEL R12, R25, RZ, P2 ;  /* 0x000000ff190c7207 */ /* 0x010fe20001000000 */
[----:B------:R-:W1:Y:S01]  /*0510*/  LDC.64 R20, c[0x0][0x210] ;  /* 0x00008400ff147b82 */ /* 0x000e620000000a00 */
[----:B0-----:R-:W-:-:S02]  /*0520*/  SEL R36, R22, RZ, P2 ;  /* 0x000000ff16247207 */ /* 0x001fc40001000000 */
[----:B------:R-:W-:Y:S02]  /*0530*/  FSETP.GT.AND P6, PT, R52, RZ, PT ;  /* 0x000000ff3400720b */ /* 0x000fe40003fc4000 */
[----:B------:R-:W-:Y:S01]  /*0540*/  SEL R37, R23, RZ, P2 ;  /* 0x000000ff17257207 */ /* 0x000fe20001000000 */
[----:B------:R-:W-:Y:S01]  /*0550*/  @!P4 FMUL R50, R50, R15 ;  /* 0x0000000f3232c220 */ /* 0x000fe20000400000 */
[----:B------:R-:W-:Y:S01]  /*0560*/  @!P3 FMUL R53, R53, R12 ;  /* 0x0000000c3535b220 */ /* 0x000fe20000400000 */
[----:B------:R-:W-:Y:S02]  /*0570*/  FSETP.GT.AND P4, PT, R36, RZ, PT ;  /* 0x000000ff2400720b */ /* 0x000fe40003f84000 */
[----:B------:R-:W-:Y:S02]  /*0580*/  FSETP.GT.AND P3, PT, R37, RZ, PT ;  /* 0x000000ff2500720b */ /* 0x000fe40003f64000 */
[----:B------:R-:W-:Y:S02]  /*0590*/  SEL R13, R24, RZ, P2 ;  /* 0x000000ff180d7207 */ /* 0x000fe40001000000 */
[----:B------:R-:W-:-:S02]  /*05a0*/  SEL R38, R28, RZ, P5 ;  /* 0x000000ff1c267207 */ /* 0x000fc40002800000 */
[----:B------:R-:W-:Y:S01]  /*05b0*/  SEL R15, R26, RZ, P2 ;  /* 0x000000ff1a0f7207 */ /* 0x000fe20001000000 */
[----:B------:R-:W-:Y:S01]  /*05c0*/  @!P6 FMUL R52, R52, R13 ;  /* 0x0000000d3434e220 */ /* 0x000fe20000400000 */
[----:B------:R-:W-:Y:S02]  /*05d0*/  SEL R12, R27, RZ, P2 ;  /* 0x000000ff1b0c7207 */ /* 0x000fe40001000000 */
[----:B------:R-:W-:Y:S02]  /*05e0*/  SEL R29, R29, RZ, P5 ;  /* 0x000000ff1d1d7207 */ /* 0x000fe40002800000 */
[----:B------:R-:W-:Y:S02]  /*05f0*/  SEL R30, R30, RZ, P5 ;  /* 0x000000ff1e1e7207 */ /* 0x000fe40002800000 */
[----:B------:R-:W-:Y:S01]  /*0600*/  FSETP.GT.AND P6, PT, R38, RZ, PT ;  /* 0x000000ff2600720b */ /* 0x000fe20003fc4000 */
[----:B------:R-:W-:Y:S01]  /*0610*/  @!P4 FMUL R36, R36, R15 ;  /* 0x0000000f2424c220 */ /* 0x000fe20000400000 */
[----:B------:R-:W-:Y:S01]  /*0620*/  @!P3 FMUL R37, R37, R12 ;  /* 0x0000000c2525b220 */ /* 0x000fe20000400000 */
[----:B------:R-:W-:-:S02]  /*0630*/  FSETP.GT.AND P4, PT, R29, RZ, PT ;  /* 0x000000ff1d00720b */ /* 0x000fc40003f84000 */
[----:B------:R-:W-:Y:S02]  /*0640*/  FSETP.GT.AND P3, PT, R30, RZ, PT ;  /* 0x000000ff1e00720b */ /* 0x000fe40003f64000 */
[----:B------:R-:W-:Y:S02]  /*0650*/  SEL R13, R32, RZ, P5 ;  /* 0x000000ff200d7207 */ /* 0x000fe40002800000 */
[----:B------:R-:W-:Y:S02]  /*0660*/  SEL R14, R33, RZ, P5 ;  /* 0x000000ff210e7207 */ /* 0x000fe40002800000 */
[----:B------:R-:W-:Y:S02]  /*0670*/  SEL R15, R34, RZ, P5 ;  /* 0x000000ff220f7207 */ /* 0x000fe40002800000 */
[----:B------:R-:W-:Y:S01]  /*0680*/  @!P6 FMUL R38, R38, R13 ;  /* 0x0000000d2626e220 */ /* 0x000fe20000400000 */
[----:B------:R-:W-:Y:S02]  /*0690*/  SGXT R13, R44, 0x1 ;  /* 0x000000012c0d781a */ /* 0x000fe40000000200 */
[----:B------:R-:W-:-:S02]  /*06a0*/  @!P4 FMUL R29, R29, R14 ;  /* 0x0000000e1d1dc220 */ /* 0x000fc40000400000 */
[----:B------:R-:W-:Y:S01]  /*06b0*/  @!P3 FMUL R30, R30, R15 ;  /* 0x0000000f1e1eb220 */ /* 0x000fe20000400000 */
[C---:B------:R-:W-:Y:S02]  /*06c0*/  LEA.HI R14, R13.reuse, R60, RZ, 0x6 ;  /* 0x0000003c0d0e7211 */ /* 0x040fe400078f30ff */
[C---:B------:R-:W-:Y:S02]  /*06d0*/  LEA.HI R15, R13.reuse, R58, RZ, 0x6 ;  /* 0x0000003a0d0f7211 */ /* 0x040fe400078f30ff */
[C---:B------:R-:W-:Y:S02]  /*06e0*/  LEA.HI R16, R13.reuse, R61, RZ, 0x6 ;  /* 0x0000003d0d107211 */ /* 0x040fe400078f30ff */
[----:B------:R-:W-:Y:S01]  /*06f0*/  LEA.HI R13, R13, R59, RZ, 0x6 ;  /* 0x0000003b0d0d7211 */ /* 0x000fe200078f30ff */
[----:B------:R-:W-:Y:S01]  /*0700*/  IMAD.SHL.U32 R15, R15, 0x2, RZ ;  /* 0x000000020f0f7824 */ /* 0x000fe200078e00ff */
[----:B------:R-:W-:Y:S01]  /*0710*/  SEL R6, R6, RZ, P0 ;  /* 0x000000ff06067207 */ /* 0x000fe20000000000 */
[----:B------:R-:W-:Y:S01]  /*0720*/  IMAD.SHL.U32 R17, R16, 0x2, RZ ;  /* 0x0000000210117824 */ /* 0x000fe200078e00ff */
[----:B------:R-:W-:Y:S01]  /*0730*/  SHF.L.U32 R14, R14, 0x1, RZ ;  /* 0x000000010e0e7819 */ /* 0x000fe200000006ff */
[----:B------:R-:W-:Y:S01]  /*0740*/  IMAD.SHL.U32 R13, R13, 0x2, RZ ;  /* 0x000000020d0d7824 */ /* 0x000fe200078e00ff */
[----:B------:R-:W-:-:S02]  /*0750*/  SEL R7, R7, RZ, P0 ;  /* 0x000000ff07077207 */ /* 0x000fc40000000000 */
[----:B------:R-:W-:Y:S02]  /*0760*/  FSETP.GT.AND P3, PT, R6, RZ, PT ;  /* 0x000000ff0600720b */ /* 0x000fe40003f64000 */
[----:B------:R-:W-:Y:S02]  /*0770*/  LOP3.LUT R14, R14, 0xffffff80, RZ, 0xc0, !PT ;  /* 0xffffff800e0e7812 */ /* 0x000fe400078ec0ff */
[----:B------:R-:W-:Y:S02]  /*0780*/  LOP3.LUT R16, R15, 0xffffff80, RZ, 0xc0, !PT ;  /* 0xffffff800f107812 */ /* 0x000fe400078ec0ff */
[----:B------:R-:W-:Y:S02]  /*0790*/  LOP3.LUT R18, R17, 0xffffff80, RZ, 0xc0, !PT ;  /* 0xffffff8011127812 */ /* 0x000fe400078ec0ff */
[----:B------:R-:W-:Y:S02]  /*07a0*/  LOP3.LUT R22, R13, 0xffffff80, RZ, 0xc0, !PT ;  /* 0xffffff800d167812 */ /* 0x000fe400078ec0ff */
[----:B------:R-:W-:Y:S01]  /*07b0*/  FSETP.GT.AND P4, PT, R7, RZ, PT ;  /* 0x000000ff0700720b */ /* 0x000fe20003f84000 */
[----:B------:R-:W-:Y:S01]  /*07c0*/  IMAD.IADD R55, R43, 0x1, R14 ;  /* 0x000000012b377824 */ /* 0x000fe200078e020e */
[----:B------:R-:W-:Y:S01]  /*07d0*/  SEL R31, R31, RZ, P5 ;  /* 0x000000ff1f1f7207 */ /* 0x000fe20002800000 */
[----:B------:R-:W-:-:S02]  /*07e0*/  IMAD.IADD R45, R43, 0x1, R16 ;  /* 0x000000012b2d7824 */ /* 0x000fc400078e0210 */
[C---:B------:R-:W-:Y:S01]  /*07f0*/  IMAD.IADD R33, R43.reuse, 0x1, R18 ;  /* 0x000000012b217824 */ /* 0x040fe200078e0212 */
[----:B------:R-:W-:Y:S01]  /*0800*/  SEL R13, R10, RZ, P0 ;  /* 0x000000ff0a0d7207 */ /* 0x000fe20000000000 */
[----:B------:R-:W-:Y:S02]  /*0810*/  IMAD.IADD R43, R43, 0x1, R22 ;  /* 0x000000012b2b7824 */ /* 0x000fe400078e0216 */
[----:B------:R-:W0:Y:S01]  /*0820*/  LDC.64 R22, c[0x0][0x230] ;  /* 0x00008c00ff167b82 */ /* 0x000e220000000a00 */
[----:B------:R-:W-:Y:S01]  /*0830*/  FSETP.GT.AND P6, PT, R31, RZ, PT ;  /* 0x000000ff1f00720b */ /* 0x000fe20003fc4000 */
[----:B------:R-:W-:Y:S01]  /*0840*/  @!P3 FMUL R6, R6, R13 ;  /* 0x0000000d0606b220 */ /* 0x000fe20000400000 */
[----:B------:R-:W-:Y:S02]  /*0850*/  SEL R10, R11, RZ, P0 ;  /* 0x000000ff0b0a7207 */ /* 0x000fe40000000000 */
[----:B------:R-:W-:-:S03]  /*0860*/  ISETP.GE.AND P3, PT, R2, 0x80, PT ;  /* 0x000000800200780c */ /* 0x000fc60003f66270 */
[----:B------:R-:W-:Y:S01]  /*0870*/  @!P4 FMUL R7, R7, R10 ;  /* 0x0000000a0707c220 */ /* 0x000fe20000400000 */
[----:B------:R-:W-:Y:S02]  /*0880*/  ISETP.LT.AND P4, PT, R59, 0x100, !P3 ;  /* 0x000001003b00780c */ /* 0x000fe40005f81270 */
[----:B------:R-:W-:Y:S02]  /*0890*/  SEL R12, R35, RZ, P5 ;  /* 0x000000ff230c7207 */ /* 0x000fe40002800000 */
[----:B------:R-:W-:Y:S02]  /*08a0*/  LEA R27, R59, R2, 0x7 ;  /* 0x000000023b1b7211 */ /* 0x000fe400078e38ff */
[----:B------:R-:W-:Y:S02]  /*08b0*/  CS2R R14, SRZ ;  /* 0x00000000000e7805 */ /* 0x000fe4000001ff00 */
[----:B------:R-:W-:Y:S01]  /*08c0*/  CS2R R16, SRZ ;  /* 0x0000000000107805 */ /* 0x000fe2000001ff00 */
[----:B------:R-:W-:Y:S01]  /*08d0*/  @!P6 FMUL R31, R31, R12 ;  /* 0x0000000c1f1fe220 */ /* 0x000fe20000400000 */
[----:B------:R-:W-:-:S02]  /*08e0*/  CS2R R12, SRZ ;  /* 0x00000000000c7805 */ /* 0x000fc4000001ff00 */
[----:B------:R-:W-:Y:S01]  /*08f0*/  CS2R R18, SRZ ;  /* 0x0000000000127805 */ /* 0x000fe2000001ff00 */
[----:B------:R-:W-:-:S04]  /*0900*/  IMAD.WIDE R24, R39, 0x4, R68 ;  /* 0x0000000427187825 */ /* 0x000fc800078e0244 */
[----:B-1----:R-:W-:Y:S01]  /*0910*/  IMAD.WIDE R26, R27, 0x4, R20 ;  /* 0x000000041b1a7825 */ /* 0x002fe200078e0214 */
[----:B------:R1:W2:Y:S03]  /*0920*/  @P5 LDG.E.EL.128 R16, desc[UR6][R24.64] ;  /* 0x0000000618105981 */ /* 0x0002a6000c2e1d00 */
[--C-:B0-----:R-:W-:Y:S01]  /*0930*/  IMAD.WIDE R54, R55, 0x4, R22.reuse ;  /* 0x0000000437367825 */ /* 0x101fe200078e0216 */
[----:B------:R0:W3:Y:S03]  /*0940*/  @P4 LDG.E.EL.128 R12, desc[UR6][R26.64] ;  /* 0x000000061a0c4981 */ /* 0x0000e6000c2e1d00 */
[----:B------:R-:W-:Y:S01]  /*0950*/  IMAD.WIDE R44, R45, 0x4, R22 ;  /* 0x000000042d2c7825 */ /* 0x000fe200078e0216 */
[----:B-1----:R-:W-:-:S03]  /*0960*/  CS2R R24, SRZ ;  /* 0x0000000000187805 */ /* 0x002fc6000001ff00 */
[----:B------:R-:W-:Y:S01]  /*0970*/  IMAD.WIDE R32, R33, 0x4, R22 ;  /* 0x0000000421207825 */ /* 0x000fe200078e0216 */
[----:B0-----:R-:W-:-:S03]  /*0980*/  CS2R R26, SRZ ;  /* 0x00000000001a7805 */ /* 0x001fc6000001ff00 */
[----:B------:R-:W-:-:S05]  /*0990*/  IMAD.WIDE R22, R43, 0x4, R22 ;  /* 0x000000042b167825 */ /* 0x000fca00078e0216 */
[----:B------:R-:W4:Y:S01]  /*09a0*/  @P5 LDG.E.EL.128 R24, desc[UR6][R22.64] ;  /* 0x0000000616185981 */ /* 0x000f22000c2e1d00 */
[----:B------:R-:W-:-:S04]  /*09b0*/  SEL R10, R4, RZ, P0 ;  /* 0x000000ff040a7207 */ /* 0x000fc80000000000 */
[----:B------:R-:W-:Y:S02]  /*09c0*/  FSETP.GT.AND P6, PT, R10, RZ, PT ;  /* 0x000000ff0a00720b */ /* 0x000fe40003fc4000 */
[----:B------:R-:W-:-:S11]  /*09d0*/  SEL R11, R8, RZ, P0 ;  /* 0x000000ff080b7207 */ /* 0x000fd60000000000 */
[----:B------:R-:W-:Y:S01]  /*09e0*/  @!P6 FMUL R10, R10, R11 ;  /* 0x0000000b0a0ae220 */ /* 0x000fe20000400000 */
[----:B------:R-:W-:-:S04]  /*09f0*/  IMAD.WIDE R66, R41, 0x4, R68 ;  /* 0x0000000429427825 */ /* 0x000fc800078e0244 */
[--C-:B------:R-:W-:Y:S02]  /*0a00*/  IMAD R63, R60, 0x80, R2.reuse ;  /* 0x000000803c3f7824 */ /* 0x100fe400078e0202 */
[--C-:B------:R-:W-:Y:S02]  /*0a10*/  IMAD R65, R58, 0x80, R2.reuse ;  /* 0x000000803a417824 */ /* 0x100fe400078e0202 */
[----:B------:R-:W-:Y:S02]  /*0a20*/  IMAD R41, R61, 0x80, R2 ;  /* 0x000000803d297824 */ /* 0x000fe400078e0202 */
[----:B------:R-:W-:-:S04]  /*0a30*/  IMAD.WIDE R46, R40, 0x4, R68 ;  /* 0x00000004282e7825 */ /* 0x000fc800078e0244 */
[----:B------:R-:W-:-:S04]  /*0a40*/  IMAD.WIDE R62, R63, 0x4, R20 ;  /* 0x000000043f3e7825 */ /* 0x000fc800078e0214 */
[----:B------:R-:W-:-:S04]  /*0a50*/  IMAD.WIDE R64, R65, 0x4, R20 ;  /* 0x0000000441407825 */ /* 0x000fc800078e0214 */
[----:B------:R-:W-:Y:S01]  /*0a60*/  IMAD.WIDE R40, R41, 0x4, R20 ;  /* 0x0000000429287825 */ /* 0x000fe200078e0214 */
[----:B----4-:R-:W-:-:S05]  /*0a70*/  SEL R27, R27, RZ, P5 ;  /* 0x000000ff1b1b7207 */ /* 0x010fca0002800000 */
[----:B------:R-:W-:-:S04]  /*0a80*/  FADD R27, RZ, -R27 ;  /* 0x8000001bff1b7221 */ /* 0x000fc80000000000 */
[----:B------:R-:W-:-:S05]  /*0a90*/  FMUL R27, R27, 1.4426950216293334961 ;  /* 0x3fb8aa3b1b1b7820 */ /* 0x000fca0000400000 */
[----:B------:R-:W-:Y:S02]  /*0aa0*/  FSETP.GEU.AND P6, PT, R27, -126, PT ;  /* 0xc2fc00001b00780b */ /* 0x000fe40003fce000 */
[----:B------:R-:W-:-:S11]  /*0ab0*/  SEL R26, R26, RZ, P5 ;  /* 0x000000ff1a1a7207 */ /* 0x000fd60002800000 */
[----:B------:R-:W-:-:S04]  /*0ac0*/  @!P6 FMUL R27, R27, 0.5 ;  /* 0x3f0000001b1be820 */ /* 0x000fc80000400000 */
[----:B------:R-:W0:Y:S01]  /*0ad0*/  MUFU.EX2 R8, R27 ;  /* 0x0000001b00087308 */ /* 0x000e220000000800 */
[----:B------:R-:W-:-:S04]  /*0ae0*/  FADD R26, RZ, -R26 ;  /* 0x8000001aff1a7221 */ /* 0x000fc80000000000 */
[----:B------:R-:W-:Y:S01]  /*0af0*/  FMUL R26, R26, 1.4426950216293334961 ;  /* 0x3fb8aa3b1a1a7820 */ /* 0x000fe20000400000 */
[----:B0-----:R-:W-:-:S04]  /*0b00*/  @!P6 FMUL R8, R8, R8 ;  /* 0x000000080808e220 */ /* 0x001fc80000400000 */
[----:B------:R-:W-:-:S13]  /*0b10*/  FSETP.GEU.AND P6, PT, R26, -126, PT ;  /* 0xc2fc00001a00780b */ /* 0x000fda0003fce000 */
[----:B------:R-:W-:-:S04]  /*0b20*/  @!P6 FMUL R26, R26, 0.5 ;  /* 0x3f0000001a1ae820 */ /* 0x000fc80000400000 */
[----:B------:R-:W0:Y:S01]  /*0b30*/  MUFU.EX2 R4, R26 ;  /* 0x0000001a00047308 */ /* 0x000e220000000800 */
[----:B------:R-:W-:Y:S01]  /*0b40*/  FADD R22, R8, 1 ;  /* 0x3f80000008167421 */ /* 0x000fe20000000000 */
[----:B0-----:R-:W-:-:S04]  /*0b50*/  @!P6 FMUL R4, R4, R4 ;  /* 0x000000040404e220 */ /* 0x001fc80000400000 */
[----:B------:R-:W-:Y:S01]  /*0b60*/  FSETP.GT.AND P6, PT, R22, 8.50705917302346158658e+37, PT ;  /* 0x7e8000001600780b */ /* 0x000fe20003fc4000 */
[----:B------:R-:W-:Y:S01]  /*0b70*/  FADD R8, R4, 1 ;  /* 0x3f80000004087421 */ /* 0x000fe20000000000 */
[----:B------:R-:W-:-:S05]  /*0b80*/  IMAD.MOV.U32 R4, RZ, RZ, 0x3e800000 ;  /* 0x3e800000ff047424 */ /* 0x000fca00078e00ff */
[----:B------:R-:W-:-:S06]  /*0b90*/  FSEL R21, R4, 1, P6 ;  /* 0x3f80000004157808 */ /* 0x000fcc0003000000 */
[----:B------:R-:W-:Y:S01]  /*0ba0*/  @P6 FMUL R22, R22, 0.25 ;  /* 0x3e80000016166820 */ /* 0x000fe20000400000 */
[----:B------:R-:W-:-:S05]  /*0bb0*/  FSETP.GT.AND P6, PT, R8, 8.50705917302346158658e+37, PT ;  /* 0x7e8000000800780b */ /* 0x000fca0003fc4000 */
[----:B------:R-:W0:Y:S08]  /*0bc0*/  MUFU.RCP R22, R22 ;  /* 0x0000001600167308 */ /* 0x000e300000001000 */
[----:B------:R-:W-:-:S04]  /*0bd0*/  @P6 FMUL R8, R8, 0.25 ;  /* 0x3e80000008086820 */ /* 0x000fc80000400000 */
[----:B------:R-:W1:Y:S01]  /*0be0*/  MUFU.RCP R11, R8 ;  /* 0x00000008000b7308 */ /* 0x000e620000001000 */
[----:B--2---:R-:W-:Y:S01]  /*0bf0*/  SEL R19, R19, RZ, P5 ;  /* 0x000000ff13137207 */ /* 0x004fe20002800000 */
[----:B0-----:R-:W-:Y:S01]  /*0c00*/  FMUL R20, R22, R21 ;  /* 0x0000001516147220 */ /* 0x001fe20000400000 */
[----:B---3--:R-:W-:-:S03]  /*0c10*/  SEL R15, R15, RZ, P4 ;  /* 0x000000ff0f0f7207 */ /* 0x008fc60002000000 */
[----:B------:R-:W-:Y:S01]  /*0c20*/  @P3 FFMA R15, R20, R31, R19 ;  /* 0x0000001f140f3223 */ /* 0x000fe20000000013 */
[----:B------:R-:W-:Y:S02]  /*0c30*/  FSEL R20, R4, 1, P6 ;  /* 0x3f80000004147808 */ /* 0x000fe40003000000 */
[----:B------:R-:W-:-:S03]  /*0c40*/  CS2R R22, SRZ ;  /* 0x0000000000167805 */ /* 0x000fc6000001ff00 */
[----:B-1----:R-:W-:Y:S01]  /*0c50*/  FMUL R11, R11, R20 ;  /* 0x000000140b0b7220 */ /* 0x002fe20000400000 */
[----:B------:R-:W-:-:S06]  /*0c60*/  CS2R R20, SRZ ;  /* 0x0000000000147805 */ /* 0x000fcc000001ff00 */
[----:B------:R0:W2:Y:S01]  /*0c70*/  @P2 LDG.E.EL.128 R20, desc[UR6][R32.64] ;  /* 0x0000000620142981 */ /* 0x0000a2000c2e1d00 */
[----:B------:R-:W-:-:S05]  /*0c80*/  SEL R25, R25, RZ, P5 ;  /* 0x000000ff19197207 */ /* 0x000fca0002800000 */
[----:B------:R-:W-:-:S04]  /*0c90*/  FADD R25, RZ, -R25 ;  /* 0x80000019ff197221 */ /* 0x000fc80000000000 */
[----:B------:R-:W-:-:S05]  /*0ca0*/  FMUL R25, R25, 1.4426950216293334961 ;  /* 0x3fb8aa3b19197820 */ /* 0x000fca0000400000 */
[----:B------:R-:W-:-:S13]  /*0cb0*/  FSETP.GEU.AND P6, PT, R25, -126, PT ;  /* 0xc2fc00001900780b */ /* 0x000fda0003fce000 */
[----:B------:R-:W-:-:S04]  /*0cc0*/  @!P6 FMUL R25, R25, 0.5 ;  /* 0x3f0000001919e820 */ /* 0x000fc80000400000 */
[----:B------:R-:W1:Y:S01]  /*0cd0*/  MUFU.EX2 R19, R25 ;  /* 0x0000001900137308 */ /* 0x000e620000000800 */
[----:B------:R-:W-:Y:S01]  /*0ce0*/  SEL R24, R24, RZ, P5 ;  /* 0x000000ff18187207 */ /* 0x000fe20002800000 */
[----:B-1----:R-:W-:-:S04]  /*0cf0*/  @!P6 FMUL R19, R19, R19 ;  /* 0x000000131313e220 */ /* 0x002fc80000400000 */
[----:B------:R-:W-:-:S05]  /*0d00*/  FADD R19, R19, 1 ;  /* 0x3f80000013137421 */ /* 0x000fca0000000000 */
[----:B------:R-:W-:Y:S01]  /*0d10*/  FSETP.GT.AND P6, PT, R19, 8.50705917302346158658e+37, PT ;  /* 0x7e8000001300780b */ /* 0x000fe20003fc4000 */
[----:B------:R-:W-:Y:S01]  /*0d20*/  FADD R24, RZ, -R24 ;  /* 0x80000018ff187221 */ /* 0x000fe20000000000 */
[----:B------:R-:W-:-:S03]  /*0d30*/  SEL R18, R18, RZ, P5 ;  /* 0x000000ff12127207 */ /* 0x000fc60002800000 */
[----:B------:R-:W-:Y:S01]  /*0d40*/  FMUL R24, R24, 1.4426950216293334961 ;  /* 0x3fb8aa3b18187820 */ /* 0x000fe20000400000 */
[----:B------:R-:W-:Y:S01]  /*0d50*/  SEL R14, R14, RZ, P4 ;  /* 0x000000ff0e0e7207 */ /* 0x000fe20002000000 */
[----:B------:R-:W-:Y:S01]  /*0d60*/  @P3 FFMA R14, R11, R30, R18 ;  /* 0x0000001e0b0e3223 */ /* 0x000fe20000000012 */
[----:B------:R-:W-:-:S05]  /*0d70*/  FSEL R18, R4, 1, P6 ;  /* 0x3f80000004127808 */ /* 0x000fca0003000000 */
[----:B------:R-:W-:Y:S01]  /*0d80*/  @P6 FMUL R19, R19, 0.25 ;  /* 0x3e80000013136820 */ /* 0x000fe20000400000 */
[----:B------:R-:W-:-:S05]  /*0d90*/  FSETP.GEU.AND P6, PT, R24, -126, PT ;  /* 0xc2fc00001800780b */ /* 0x000fca0003fce000 */
[----:B------:R-:W1:Y:S08]  /*0da0*/  MUFU.RCP R19, R19 ;  /* 0x0000001300137308 */ /* 0x000e700000001000 */
[----:B------:R-:W-:-:S04]  /*0db0*/  @!P6 FMUL R24, R24, 0.5 ;  /* 0x3f0000001818e820 */ /* 0x000fc80000400000 */
[----:B------:R-:W3:Y:S01]  /*0dc0*/  MUFU.EX2 R8, R24 ;  /* 0x0000001800087308 */ /* 0x000ee20000000800 */
[----:B------:R-:W-:Y:S01]  /*0dd0*/  SEL R17, R17, RZ, P5 ;  /* 0x000000ff11117207 */ /* 0x000fe20002800000 */
[----:B-1----:R-:W-:Y:S01]  /*0de0*/  FMUL R18, R19, R18 ;  /* 0x0000001213127220 */ /* 0x002fe20000400000 */
[----:B------:R-:W-:Y:S02]  /*0df0*/  SEL R13, R13, RZ, P4 ;  /* 0x000000ff0d0d7207 */ /* 0x000fe40002000000 */
[----:B------:R-:W-:Y:S01]  /*0e00*/  CS2R R30, SRZ ;  /* 0x00000000001e7805 */ /* 0x000fe2000001ff00 */
[----:B------:R-:W-:Y:S01]  /*0e10*/  @P3 FFMA R13, R18, R29, R17 ;  /* 0x0000001d120d3223 */ /* 0x000fe20000000011 */
[----:B------:R-:W-:Y:S02]  /*0e20*/  CS2R R28, SRZ ;  /* 0x00000000001c7805 */ /* 0x000fe4000001ff00 */
[----:B0-----:R-:W-:Y:S02]  /*0e30*/  CS2R R32, SRZ ;  /* 0x0000000000207805 */ /* 0x001fe4000001ff00 */
[----:B------:R-:W-:-:S02]  /*0e40*/  CS2R R34, SRZ ;  /* 0x0000000000227805 */ /* 0x000fc4000001ff00 */
[----:B------:R-:W4:Y:S01]  /*0e50*/  @P2 LDG.E.EL.128 R28, desc[UR6][R46.64] ;  /* 0x000000062e1c2981 */ /* 0x000f22000c2e1d00 */
[----:B---3--:R-:W-:Y:S01]  /*0e60*/  @!P6 FMUL R8, R8, R8 ;  /* 0x000000080808e220 */ /* 0x008fe20000400000 */
[----:B------:R-:W-:-:S13]  /*0e70*/  ISETP.LT.AND P6, PT, R61, 0x100, !P3 ;  /* 0x000001003d00780c */ /* 0x000fda0005fc1270 */
[----:B------:R0:W3:Y:S01]  /*0e80*/  @P6 LDG.E.EL.128 R32, desc[UR6][R40.64] ;  /* 0x0000000628206981 */ /* 0x0000e2000c2e1d00 */
[----:B------:R-:W-:Y:S01]  /*0e90*/  FADD R19, R8, 1 ;  /* 0x3f80000008137421 */ /* 0x000fe20000000000 */
[----:B------:R-:W-:-:S04]  /*0ea0*/  SEL R12, R12, RZ, P4 ;  /* 0x000000ff0c0c7207 */ /* 0x000fc80002000000 */
[----:B------:R-:W-:-:S04]  /*0eb0*/  FSETP.GT.AND P4, PT, R19, 8.50705917302346158658e+37, PT ;  /* 0x7e8000001300780b */ /* 0x000fc80003f84000 */
[----:B------:R-:W-:-:S09]  /*0ec0*/  FSEL R24, R4, 1, P4 ;  /* 0x3f80000004187808 */ /* 0x000fd20002000000 */
[----:B------:R-:W-:Y:S01]  /*0ed0*/  @P4 FMUL R19, R19, 0.25 ;  /* 0x3e80000013134820 */ /* 0x000fe20000400000 */
[----:B------:R-:W-:Y:S01]  /*0ee0*/  IMAD.WIDE R68, R42, 0x4, R68 ;  /* 0x000000042a447825 */ /* 0x000fe200078e0244 */
[----:B0-----:R-:W-:Y:S02]  /*0ef0*/  CS2R R40, SRZ ;  /* 0x0000000000287805 */ /* 0x001fe4000001ff00 */
[----:B------:R-:W-:-:S06]  /*0f00*/  CS2R R42, SRZ ;  /* 0x00000000002a7805 */ /* 0x000fcc000001ff00 */
[----:B------:R0:W5:Y:S01]  /*0f10*/  @P1 LDG.E.EL.128 R40, desc[UR6][R44.64] ;  /* 0x000000062c281981 */ /* 0x000162000c2e1d00 */
[----:B------:R-:W-:Y:S01]  /*0f20*/  MUFU.RCP R19, R19 ;  /* 0x0000001300137308 */ /* 0x000fe20000001000 */
[----:B------:R-:W-:Y:S02]  /*0f30*/  SEL R16, R16, RZ, P5 ;  /* 0x000000ff10107207 */ /* 0x000fe40002800000 */
[----:B------:R-:W-:Y:S02]  /*0f40*/  CS2R R46, SRZ ;  /* 0x00000000002e7805 */ /* 0x000fe4000001ff00 */
[----:B0-----:R-:W-:-:S06]  /*0f50*/  CS2R R44, SRZ ;  /* 0x00000000002c7805 */ /* 0x001fcc000001ff00 */
[----:B------:R-:W5:Y:S01]  /*0f60*/  @P1 LDG.E.EL.128 R44, desc[UR6][R66.64] ;  /* 0x00000006422c1981 */ /* 0x000f62000c2e1d00 */
[----:B--2---:R-:W-:-:S05]  /*0f70*/  SEL R8, R23, RZ, P2 ;  /* 0x000000ff17087207 */ /* 0x004fca0001000000 */
        /* <DEDUP_REMOVED lines=9> */
[----:B------:R-:W-:Y:S02]  /*1010*/  FSETP.GEU.AND P4, PT, R18, -126, PT ;  /* 0xc2fc00001200780b */ /* 0x000fe40003f8e000 */
[----:B------:R-:W-:-:S11]  /*1020*/  SEL R17, R21, RZ, P2 ;  /* 0x000000ff15117207 */ /* 0x000fd60001000000 */
[----:B------:R-:W-:-:S04]  /*1030*/  @!P4 FMUL R18, R18, 0.5 ;  /* 0x3f0000001212c820 */ /* 0x000fc80000400000 */
[----:B------:R-:W0:Y:S01]  /*1040*/  MUFU.EX2 R21, R18 ;  /* 0x0000001200157308 */ /* 0x000e220000000800 */
[----:B------:R-:W-:-:S04]  /*1050*/  FADD R17, RZ, -R17 ;  /* 0x80000011ff117221 */ /* 0x000fc80000000000 */
[----:B------:R-:W-:Y:S01]  /*1060*/  FMUL R17, R17, 1.4426950216293334961 ;  /* 0x3fb8aa3b11117820 */ /* 0x000fe20000400000 */
[----:B0-----:R-:W-:-:S04]  /*1070*/  @!P4 FMUL R21, R21, R21 ;  /* 0x000000151515c220 */ /* 0x001fc80000400000 */
[----:B------:R-:W-:Y:S01]  /*1080*/  FSETP.GEU.AND P4, PT, R17, -126, PT ;  /* 0xc2fc00001100780b */ /* 0x000fe20003f8e000 */
[----:B------:R-:W-:Y:S01]  /*1090*/  FMUL R11, R19, R24 ;  /* 0x00000018130b7220 */ /* 0x000fe20000400000 */
[----:B------:R-:W-:-:S03]  /*10a0*/  FADD R19, R8, 1 ;  /* 0x3f80000008137421 */ /* 0x000fc60000000000 */
[----:B------:R-:W-:Y:S01]  /*10b0*/  @P3 FFMA R12, R11, R38, R16 ;  /* 0x000000260b0c3223 */ /* 0x000fe20000000010 */
[----:B------:R-:W-:Y:S02]  /*10c0*/  SEL R11, R20, RZ, P2 ;  /* 0x000000ff140b7207 */ /* 0x000fe40001000000 */
[----:B------:R-:W-:-:S05]  /*10d0*/  FSETP.GT.AND P5, PT, R19, 8.50705917302346158658e+37, PT ;  /* 0x7e8000001300780b */ /* 0x000fca0003fa4000 */
[----:B------:R-:W-:-:S04]  /*10e0*/  @!P4 FMUL R17, R17, 0.5 ;  /* 0x3f0000001111c820 */ /* 0x000fc80000400000 */
[----:B------:R-:W0:Y:S01]  /*10f0*/  MUFU.EX2 R8, R17 ;  /* 0x0000001100087308 */ /* 0x000e220000000800 */
[----:B------:R-:W-:Y:S01]  /*1100*/  FADD R11, RZ, -R11 ;  /* 0x8000000bff0b7221 */ /* 0x000fe20000000000 */
[----:B------:R-:W-:-:S03]  /*1110*/  FADD R21, R21, 1 ;  /* 0x3f80000015157421 */ /* 0x000fc60000000000 */
[----:B------:R-:W-:Y:S01]  /*1120*/  FMUL R11, R11, 1.4426950216293334961 ;  /* 0x3fb8aa3b0b0b7820 */ /* 0x000fe20000400000 */
[----:B------:R-:W-:Y:S01]  /*1130*/  @P5 FMUL R19, R19, 0.25 ;  /* 0x3e80000013135820 */ /* 0x000fe20000400000 */
[----:B------:R-:W-:Y:S02]  /*1140*/  FSEL R16, R4, 1, P5 ;  /* 0x3f80000004107808 */ /* 0x000fe40002800000 */
[----:B------:R-:W-:Y:S01]  /*1150*/  FSETP.GT.AND P5, PT, R21, 8.50705917302346158658e+37, PT ;  /* 0x7e8000001500780b */ /* 0x000fe20003fa4000 */
[----:B0-----:R-:W-:Y:S01]  /*1160*/  @!P4 FMUL R8, R8, R8 ;  /* 0x000000080808c220 */ /* 0x001fe20000400000 */
[----:B------:R-:W-:-:S11]  /*1170*/  FSETP.GEU.AND P4, PT, R11, -126, PT ;  /* 0xc2fc00000b00780b */ /* 0x000fd60003f8e000 */
[----:B------:R-:W-:Y:S01]  /*1180*/  @P5 FMUL R21, R21, 0.25 ;  /* 0x3e80000015155820 */ /* 0x000fe20000400000 */
[----:B------:R-:W-:Y:S01]  /*1190*/  FADD R20, R8, 1 ;  /* 0x3f80000008147421 */ /* 0x000fe20000000000 */
[----:B------:R-:W-:-:S04]  /*11a0*/  @!P4 FMUL R11, R11, 0.5 ;  /* 0x3f0000000b0bc820 */ /* 0x000fc80000400000 */
[----:B------:R-:W0:Y:S08]  /*11b0*/  MUFU.RCP R21, R21 ;  /* 0x0000001500157308 */ /* 0x000e300000001000 */
[----:B------:R-:W1:Y:S08]  /*11c0*/  MUFU.EX2 R8, R11 ;  /* 0x0000000b00087308 */ /* 0x000e700000000800 */
[----:B------:R-:W2:Y:S01]  /*11d0*/  MUFU.RCP R19, R19 ;  /* 0x0000001300137308 */ /* 0x000ea20000001000 */
[----:B------:R-:W-:-:S02]  /*11e0*/  FSEL R22, R4, 1, P5 ;  /* 0x3f80000004167808 */ /* 0x000fc40002800000 */
[----:B----4-:R-:W-:-:S03]  /*11f0*/  SEL R23, R31, RZ, P2 ;  /* 0x000000ff1f177207 */ /* 0x010fc60001000000 */
[----:B0-----:R-:W-:Y:S01]  /*1200*/  FMUL R21, R21, R22 ;  /* 0x0000001615157220 */ /* 0x001fe20000400000 */
[----:B-1----:R-:W-:Y:S01]  /*1210*/  @!P4 FMUL R8, R8, R8 ;  /* 0x000000080808c220 */ /* 0x002fe20000400000 */
[----:B------:R-:W-:Y:S02]  /*1220*/  ISETP.LT.AND P4, PT, R58, 0x100, !P3 ;  /* 0x000001003a00780c */ /* 0x000fe40005f81270 */
[----:B------:R-:W-:Y:S02]  /*1230*/  SEL R22, R30, RZ, P2 ;  /* 0x000000ff1e167207 */ /* 0x000fe40001000000 */
[----:B---3--:R-:W-:Y:S01]  /*1240*/  SEL R31, R35, RZ, P6 ;  /* 0x000000ff231f7207 */ /* 0x008fe20003000000 */
[----:B--2---:R-:W-:Y:S01]  /*1250*/  FMUL R16, R19, R16 ;  /* 0x0000001013107220 */ /* 0x004fe20000400000 */
[----:B------:R-:W-:Y:S01]  /*1260*/  SEL R30, R34, RZ, P6 ;  /* 0x000000ff221e7207 */ /* 0x000fe20003000000 */
[----:B------:R-:W-:Y:S01]  /*1270*/  @P3 FFMA R30, R21, R36, R22 ;  /* 0x00000024151e3223 */ /* 0x000fe20000000016 */
[----:B------:R-:W-:Y:S01]  /*1280*/  CS2R R38, SRZ ;  /* 0x0000000000267805 */ /* 0x000fe2000001ff00 */
[----:B------:R-:W-:Y:S01]  /*1290*/  @P3 FFMA R31, R16, R37, R23 ;  /* 0x00000025101f3223 */ /* 0x000fe20000000017 */
[----:B------:R-:W-:-:S02]  /*12a0*/  CS2R R36, SRZ ;  /* 0x0000000000247805 */ /* 0x000fc4000001ff00 */
[----:B------:R-:W-:Y:S02]  /*12b0*/  CS2R R24, SRZ ;  /* 0x0000000000187805 */ /* 0x000fe4000001ff00 */
[----:B------:R-:W-:Y:S02]  /*12c0*/  CS2R R26, SRZ ;  /* 0x00000000001a7805 */ /* 0x000fe4000001ff00 */
[----:B------:R-:W-:Y:S01]  /*12d0*/  FSETP.GT.AND P5, PT, R20, 8.50705917302346158658e+37, PT ;  /* 0x7e8000001400780b */ /* 0x000fe20003fa4000 */
[----:B------:R-:W-:Y:S01]  /*12e0*/  FADD R8, R8, 1 ;  /* 0x3f80000008087421 */ /* 0x000fe20000000000 */
[----:B------:R-:W-:Y:S01]  /*12f0*/  CS2R R18, SRZ ;  /* 0x0000000000127805 */ /* 0x000fe2000001ff00 */
[----:B------:R0:W2:Y:S01]  /*1300*/  @P4 LDG.E.EL.128 R36, desc[UR6][R64.64] ;  /* 0x0000000640244981 */ /* 0x0000a2000c2e1d00 */
[----:B-----5:R-:W-:Y:S01]  /*1310*/  SEL R43, R43, RZ, P1 ;  /* 0x000000ff2b2b7207 */ /* 0x020fe20000800000 */
[----:B------:R-:W1:Y:S02]  /*1320*/  LDC.64 R34, c[0x0][0x240] ;  /* 0x00009000ff227b82 */ /* 0x000e640000000a00 */
[----:B------:R-:W3:Y:S06]  /*1330*/  @P0 LDG.E.EL.128 R24, desc[UR6][R54.64] ;  /* 0x0000000636180981 */ /* 0x000eec000c2e1d00 */
[----:B------:R-:W-:Y:S01]  /*1340*/  @P5 FMUL R20, R20, 0.25 ;  /* 0x3e80000014145820 */ /* 0x000fe20000400000 */
[----:B------:R-:W-:-:S02]  /*1350*/  FSEL R11, R4, 1, P5 ;  /* 0x3f800000040b7808 */ /* 0x000fc40002800000 */
[----:B------:R-:W-:-:S03]  /*1360*/  FSETP.GT.AND P5, PT, R8, 8.50705917302346158658e+37, PT ;  /* 0x7e8000000800780b */ /* 0x000fc60003fa4000 */
[----:B------:R-:W4:Y:S01]  /*1370*/  MUFU.RCP R20, R20 ;  /* 0x0000001400147308 */ /* 0x000f220000001000 */
[----:B------:R-:W-:Y:S02]  /*1380*/  SEL R21, R29, RZ, P2 ;  /* 0x000000ff1d157207 */ /* 0x000fe40001000000 */
[----:B------:R-:W-:Y:S02]  /*1390*/  CS2R R16, SRZ ;  /* 0x0000000000107805 */ /* 0x000fe4000001ff00 */
[----:B------:R-:W-:-:S04]  /*13a0*/  SEL R29, R33, RZ, P6 ;  /* 0x000000ff211d7207 */ /* 0x000fc80003000000 */
[----:B------:R-:W5:Y:S01]  /*13b0*/  @P0 LDG.E.EL.128 R16, desc[UR6][R68.64] ;  /* 0x0000000644100981 */ /* 0x000f62000c2e1d00 */
[----:B------:R-:W-:Y:S01]  /*13c0*/  @P5 FMUL R8, R8, 0.25 ;  /* 0x3e80000008085820 */ /* 0x000fe20000400000 */
[----:B----4-:R-:W-:Y:S01]  /*13d0*/  FMUL R22, R20, R11 ;  /* 0x0000000b14167220 */ /* 0x010fe20000400000 */
[----:B------:R-:W-:Y:S02]  /*13e0*/  FSEL R11, R4, 1, P5 ;  /* 0x3f800000040b7808 */ /* 0x000fe40002800000 */
[----:B------:R-:W-:Y:S01]  /*13f0*/  ISETP.LT.AND P5, PT, R60, 0x100, !P3 ;  /* 0x000001003c00780c */ /* 0x000fe20005fa1270 */
[----:B------:R-:W-:Y:S01]  /*1400*/  @P3 FFMA R29, R22, R53, R21 ;  /* 0x00000035161d3223 */ /* 0x000fe20000000015 */
[----:B------:R-:W-:Y:S02]  /*1410*/  CS2R R20, SRZ ;  /* 0x0000000000147805 */ /* 0x000fe4000001ff00 */
[----:B------:R-:W-:-:S09]  /*1420*/  CS2R R22, SRZ ;  /* 0x0000000000167805 */ /* 0x000fd2000001ff00 */
[----:B------:R4:W5:Y:S01]  /*1430*/  @P5 LDG.E.EL.128 R20, desc[UR6][R62.64] ;  /* 0x000000063e145981 */ /* 0x000962000c2e1d00 */
[----:B------:R-:W1:Y:S01]  /*1440*/  MUFU.RCP R8, R8 ;  /* 0x0000000800087308 */ /* 0x000e620000001000 */
[----:B0-----:R-:W-:Y:S02]  /*1450*/  SEL R64, R28, RZ, P2 ;  /* 0x000000ff1c407207 */ /* 0x001fe40001000000 */
[----:B------:R-:W-:Y:S01]  /*1460*/  SEL R28, R32, RZ, P6 ;  /* 0x000000ff201c7207 */ /* 0x000fe20003000000 */
[----:B-1----:R-:W-:-:S04]  /*1470*/  FMUL R11, R8, R11 ;  /* 0x0000000b080b7220 */ /* 0x002fc80000400000 */
[----:B------:R-:W-:Y:S01]  /*1480*/  @P3 FFMA R28, R11, R52, R64 ;  /* 0x000000340b1c3223 */ /* 0x000fe20000000040 */
[----:B------:R-:W-:-:S04]  /*1490*/  FADD R11, RZ, -R43 ;  /* 0x8000002bff0b7221 */ /* 0x000fc80000000000 */
[----:B----4-:R-:W-:-:S05]  /*14a0*/  FMUL R62, R11, 1.4426950216293334961 ;  /* 0x3fb8aa3b0b3e7820 */ /* 0x010fca0000400000 */
[----:B------:R-:W-:Y:S02]  /*14b0*/  FSETP.GEU.AND P6, PT, R62, -126, PT ;  /* 0xc2fc00003e00780b */ /* 0x000fe40003fce000 */
[----:B------:R-:W-:-:S11]  /*14c0*/  SEL R42, R42, RZ, P1 ;  /* 0x000000ff2a2a7207 */ /* 0x000fd60000800000 */
[----:B------:R-:W-:-:S04]  /*14d0*/  @!P6 FMUL R62, R62, 0.5 ;  /* 0x3f0000003e3ee820 */ /* 0x000fc80000400000 */
[----:B------:R-:W0:Y:S01]  /*14e0*/  MUFU.EX2 R8, R62 ;  /* 0x0000003e00087308 */ /* 0x000e220000000800 */
[----:B------:R-:W-:Y:S01]  /*14f0*/  FADD R43, RZ, -R42 ;  /* 0x8000002aff2b7221 */ /* 0x000fe20000000000 */
[----:B------:R-:W-:-:S03]  /*1500*/  ISETP.GE.AND P2, PT, R2, 0x100, PT ;  /* 0x000001000200780c */ /* 0x000fc60003f46270 */
[----:B------:R-:W-:Y:S01]  /*1510*/  FMUL R43, R43, 1.4426950216293334961 ;  /* 0x3fb8aa3b2b2b7820 */ /* 0x000fe20000400000 */
[----:B------:R-:W-:Y:S01]  /*1520*/  IMAD.WIDE R52, R2, 0x4, R34 ;  /* 0x0000000402347825 */ /* 0x000fe200078e0222 */
[----:B------:R-:W-:Y:S02]  /*1530*/  CS2R R32, SRZ ;  /* 0x0000000000207805 */ /* 0x000fe4000001ff00 */
[----:B------:R-:W-:Y:S01]  /*1540*/  CS2R R34, SRZ ;  /* 0x0000000000227805 */ /* 0x000fe2000001ff00 */
[----:B0-----:R-:W-:Y:S01]  /*1550*/  @!P6 FMUL R8, R8, R8 ;  /* 0x000000080808e220 */ /* 0x001fe20000400000 */
[----:B------:R-:W-:-:S04]  /*1560*/  FSETP.GEU.AND P6, PT, R43, -126, PT ;  /* 0xc2fc00002b00780b */ /* 0x000fc80003fce000 */
[----:B------:R0:W4:Y:S01]  /*1570*/  @!P2 LDG.E.EL.128 R32, desc[UR6][R52.64] ;  /* 0x000000063420a981 */ /* 0x000122000c2e1d00 */
[----:B------:R-:W-:Y:S01]  /*1580*/  FADD R42, R8, 1 ;  /* 0x3f800000082a7421 */ /* 0x000fe20000000000 */
[----:B------:R-:W-:Y:S02]  /*1590*/  SEL R11, R44, RZ, P1 ;  /* 0x000000ff2c0b7207 */ /* 0x000fe40000800000 */
[----:B------:R-:W-:Y:S02]  /*15a0*/  SEL R44, R45, RZ, P1 ;  /* 0x000000ff2d2c7207 */ /* 0x000fe40000800000 */
[----:B------:R-:W-:Y:S02]  /*15b0*/  SEL R45, R46, RZ, P1 ;  /* 0x000000ff2e2d7207 */ /* 0x000fe40000800000 */
[----:B------:R-:W-:Y:S02]  /*15c0*/  SEL R8, R47, RZ, P1 ;  /* 0x000000ff2f087207 */ /* 0x000fe40000800000 */
[----:B0-----:R-:W-:-:S02]  /*15d0*/  SEL R52, R40, RZ, P1 ;  /* 0x000000ff28347207 */ /* 0x001fc40000800000 */
[----:B------:R-:W-:Y:S02]  /*15e0*/  SEL R40, R41, RZ, P1 ;  /* 0x000000ff29287207 */ /* 0x000fe40000800000 */
[----:B------:R-:W-:Y:S01]  /*15f0*/  FSETP.GT.AND P1, PT, R42, 8.50705917302346158658e+37, PT ;  /* 0x7e8000002a00780b */ /* 0x000fe20003f24000 */
[----:B------:R-:W-:Y:S02]  /*1600*/  @!P6 FMUL R43, R43, 0.5 ;  /* 0x3f0000002b2be820 */ /* 0x000fe40000400000 */
[----:B------:R-:W-:Y:S02]  /*1610*/  FADD R40, RZ, -R40 ;  /* 0x80000028ff287221 */ /* 0x000fe40000000000 */
[----:B------:R-:W0:Y:S02]  /*1620*/  MUFU.EX2 R46, R43 ;  /* 0x0000002b002e7308 */ /* 0x000e240000000800 */
[----:B------:R-:W-:Y:S01]  /*1630*/  FMUL R47, R40, 1.4426950216293334961 ;  /* 0x3fb8aa3b282f7820 */ /* 0x000fe20000400000 */
[----:B------:R-:W-:Y:S01]  /*1640*/  FADD R40, RZ, -R52 ;  /* 0x80000034ff287221 */ /* 0x000fe20000000000 */
[----:B------:R-:W-:-:S04]  /*1650*/  FSEL R53, R4, 1, P1 ;  /* 0x3f80000004357808 */ /* 0x000fc80000800000 */
[----:B------:R-:W-:Y:S01]  /*1660*/  @P1 FMUL R42, R42, 0.25 ;  /* 0x3e8000002a2a1820 */ /* 0x000fe20000400000 */
[----:B------:R-:W-:Y:S01]  /*1670*/  FSETP.GEU.AND P1, PT, R47, -126, PT ;  /* 0xc2fc00002f00780b */ /* 0x000fe20003f2e000 */
[----:B------:R-:W-:Y:S01]  /*1680*/  FMUL R41, R40, 1.4426950216293334961 ;  /* 0x3fb8aa3b28297820 */ /* 0x000fe20000400000 */
[----:B0-----:R-:W-:-:S04]  /*1690*/  @!P6 FMUL R46, R46, R46 ;  /* 0x0000002e2e2ee220 */ /* 0x001fc80000400000 */
[----:B------:R-:W-:-:S07]  /*16a0*/  FSETP.GEU.AND P6, PT, R41, -126, PT ;  /* 0xc2fc00002900780b */ /* 0x000fce0003fce000 */
[----:B------:R-:W-:-:S04]  /*16b0*/  @!P1 FMUL R47, R47, 0.5 ;  /* 0x3f0000002f2f9820 */ /* 0x000fc80000400000 */
[----:B------:R-:W0:Y:S02]  /*16c0*/  MUFU.EX2 R43, R47 ;  /* 0x0000002f002b7308 */ /* 0x000e240000000800 */
[----:B------:R-:W-:-:S06]  /*16d0*/  @!P6 FMUL R41, R41, 0.5 ;  /* 0x3f0000002929e820 */ /* 0x000fcc0000400000 */
[----:B------:R-:W1:Y:S08]  /*16e0*/  MUFU.RCP R42, R42 ;  /* 0x0000002a002a7308 */ /* 0x000e700000001000 */
[----:B------:R-:W1:Y:S01]  /*16f0*/  MUFU.EX2 R40, R41 ;  /* 0x0000002900287308 */ /* 0x000e620000000800 */
[----:B0-----:R-:W-:-:S04]  /*1700*/  @!P1 FMUL R43, R43, R43 ;  /* 0x0000002b2b2b9220 */ /* 0x001fc80000400000 */
[----:B------:R-:W-:Y:S01]  /*1710*/  FADD R54, R43, 1 ;  /* 0x3f8000002b367421 */ /* 0x000fe20000000000 */
[----:B-1----:R-:W-:Y:S01]  /*1720*/  FMUL R53, R42, R53 ;  /* 0x000000352a357220 */ /* 0x002fe20000400000 */
[----:B------:R-:W-:Y:S01]  /*1730*/  FADD R46, R46, 1 ;  /* 0x3f8000002e2e7421 */ /* 0x000fe20000000000 */
[----:B------:R-:W0:Y:S01]  /*1740*/  LDC.64 R42, c[0x0][0x238] ;  /* 0x00008e00ff2a7b82 */ /* 0x000e220000000a00 */
[----:B------:R-:W-:Y:S01]  /*1750*/  @!P6 FMUL R40, R40, R40 ;  /* 0x000000282828e220 */ /* 0x000fe20000400000 */
[----:B------:R-:W-:Y:S02]  /*1760*/  FSETP.GT.AND P6, PT, R54, 8.50705917302346158658e+37, PT ;  /* 0x7e8000003600780b */ /* 0x000fe40003fc4000 */
[----:B------:R-:W-:Y:S02]  /*1770*/  FSETP.GT.AND P1, PT, R46, 8.50705917302346158658e+37, PT ;  /* 0x7e8000002e00780b */ /* 0x000fe40003f24000 */
[----:B------:R-:W-:-:S09]  /*1780*/  FSEL R41, R4, 1, P6 ;  /* 0x3f80000004297808 */ /* 0x000fd20003000000 */
[----:B------:R-:W-:Y:S02]  /*1790*/  @P6 FMUL R54, R54, 0.25 ;  /* 0x3e80000036366820 */ /* 0x000fe40000400000 */
[----:B------:R-:W-:Y:S01]  /*17a0*/  @P1 FMUL R46, R46, 0.25 ;  /* 0x3e8000002e2e1820 */ /* 0x000fe20000400000 */
[----:B------:R-:W-:-:S05]  /*17b0*/  FADD R40, R40, 1 ;  /* 0x3f80000028287421 */ /* 0x000fca0000000000 */
[----:B------:R-:W1:Y:S01]  /*17c0*/  MUFU.RCP R46, R46 ;  /* 0x0000002e002e7308 */ /* 0x000e620000001000 */
[----:B------:R-:W-:Y:S02]  /*17d0*/  FSEL R47, R4, 1, P1 ;  /* 0x3f800000042f7808 */ /* 0x000fe40000800000 */
[----:B------:R-:W-:-:S03]  /*17e0*/  FSETP.GT.AND P1, PT, R40, 8.50705917302346158658e+37, PT ;  /* 0x7e8000002800780b */ /* 0x000fc60003f24000 */
[----:B-1----:R-:W-:-:S10]  /*17f0*/  FMUL R52, R46, R47 ;  /* 0x0000002f2e347220 */ /* 0x002fd40000400000 */
[----:B------:R-:W-:-:S06]  /*1800*/  @P1 FMUL R40, R40, 0.25 ;  /* 0x3e80000028281820 */ /* 0x000fcc0000400000 */
[----:B------:R-:W-:Y:S01]  /*1810*/  MUFU.RCP R40, R40 ;  /* 0x0000002800287308 */ /* 0x000fe20000001000 */
[----:B--2---:R-:W-:Y:S01]  /*1820*/  SEL R39, R39, RZ, P4 ;  /* 0x000000ff27277207 */ /* 0x004fe20002000000 */
[----:B------:R-:W-:Y:S01]  /*1830*/  @P3 FFMA R39, R53, R51, R8 ;  /* 0x0000003335273223 */ /* 0x000fe20000000008 */
[----:B---3--:R-:W-:-:S05]  /*1840*/  SEL R8, R24, RZ, P0 ;  /* 0x000000ff18087207 */ /* 0x008fca0000000000 */
[----:B------:R-:W-:-:S04]  /*1850*/  FADD R8, RZ, -R8 ;  /* 0x80000008ff087221 */ /* 0x000fc80000000000 */
[----:B------:R-:W-:-:S05]  /*1860*/  FMUL R8, R8, 1.4426950216293334961 ;  /* 0x3fb8aa3b08087820 */ /* 0x000fca0000400000 */
[----:B------:R-:W-:-:S13]  /*1870*/  FSETP.GEU.AND P6, PT, R8, -126, PT ;  /* 0xc2fc00000800780b */ /* 0x000fda0003fce000 */
[----:B------:R-:W-:-:S06]  /*1880*/  @!P6 FMUL R8, R8, 0.5 ;  /* 0x3f0000000808e820 */ /* 0x000fcc0000400000 */
[----:B------:R-:W1:Y:S01]  /*1890*/  MUFU.EX2 R8, R8 ;  /* 0x0000000800087308 */ /* 0x000e620000000800 */
[----:B------:R-:W-:Y:S01]  /*18a0*/  SEL R38, R38, RZ, P4 ;  /* 0x000000ff26267207 */ /* 0x000fe20002000000 */
[----:B------:R-:W-:Y:S02]  /*18b0*/  @P3 FFMA R38, R52, R50, R45 ;  /* 0x0000003234263223 */ /* 0x000fe4000000002d */
[----:B------:R-:W2:Y:S04]  /*18c0*/  LDC.64 R52, c[0x0][0x248] ;  /* 0x00009200ff347b82 */ /* 0x000ea80000000a00 */
[----:B------:R-:W3:Y:S01]  /*18d0*/  MUFU.RCP R24, R54 ;  /* 0x0000003600187308 */ /* 0x000ee20000001000 */
[----:B-1----:R-:W-:-:S03]  /*18e0*/  @!P6 FMUL R8, R8, R8 ;  /* 0x000000080808e220 */ /* 0x002fc60000400000 */
[----:B------:R-:W1:Y:S01]  /*18f0*/  LDC.64 R50, c[0x0][0x250] ;  /* 0x00009400ff327b82 */ /* 0x000e620000000a00 */
[----:B------:R-:W-:Y:S01]  /*1900*/  FADD R8, R8, 1 ;  /* 0x3f80000008087421 */ /* 0x000fe20000000000 */
[----:B------:R-:W-:-:S04]  /*1910*/  FSEL R45, R4, 1, P1 ;  /* 0x3f800000042d7808 */ /* 0x000fc80000800000 */
[----:B------:R-:W-:Y:S01]  /*1920*/  FSETP.GT.AND P1, PT, R8, 8.50705917302346158658e+37, PT ;  /* 0x7e8000000800780b */ /* 0x000fe20003f24000 */
[----:B---3--:R-:W-:Y:S01]  /*1930*/  FMUL R41, R24, R41 ;  /* 0x0000002918297220 */ /* 0x008fe20000400000 */
[----:B------:R-:W-:Y:S01]  /*1940*/  SEL R37, R37, RZ, P4 ;  /* 0x000000ff25257207 */ /* 0x000fe20002000000 */
[----:B------:R-:W-:Y:S01]  /*1950*/  FMUL R24, R40, R45 ;  /* 0x0000002d28187220 */ /* 0x000fe20000400000 */
[----:B0-----:R-:W-:-:S04]  /*1960*/  IMAD.WIDE R54, R2, 0x4, R42 ;  /* 0x0000000402367825 */ /* 0x001fc800078e022a */
[----:B------:R-:W-:Y:S01]  /*1970*/  @P3 FFMA R37, R41, R49, R44 ;  /* 0x0000003129253223 */ /* 0x000fe2000000002c */
[----:B------:R-:W-:Y:S02]  /*1980*/  CS2R R40, SRZ ;  /* 0x0000000000287805 */ /* 0x000fe4000001ff00 */
[----:B------:R-:W-:Y:S01]  /*1990*/  CS2R R42, SRZ ;  /* 0x00000000002a7805 */ /* 0x000fe2000001ff00 */
[----:B--2---:R-:W-:Y:S02]  /*19a0*/  IMAD.WIDE R62, R2, 0x4, R52 ;  /* 0x00000004023e7825 */ /* 0x004fe400078e0234 */
[----:B------:R-:W0:Y:S02]  /*19b0*/  LDC.64 R52, c[0x0][0x258] ;  /* 0x00009600ff347b82 */ /* 0x000e240000000a00 */
[----:B------:R-:W-:Y:S01]  /*19c0*/  @P1 FMUL R8, R8, 0.25 ;  /* 0x3e80000008081820 */ /* 0x000fe20000400000 */
[----:B------:R-:W-:Y:S01]  /*19d0*/  SEL R36, R36, RZ, P4 ;  /* 0x000000ff24247207 */ /* 0x000fe20002000000 */
[----:B------:R1:W2:Y:S01]  /*19e0*/  @!P2 LDG.E.EL.128 R40, desc[UR6][R54.64] ;  /* 0x000000063628a981 */ /* 0x0002a2000c2e1d00 */
[----:B------:R-:W-:-:S03]  /*19f0*/  @P3 FFMA R36, R24, R48, R11 ;  /* 0x0000003018243223 */ /* 0x000fc6000000000b */
[----:B------:R-:W3:Y:S01]  /*1a00*/  MUFU.RCP R8, R8 ;  /* 0x0000000800087308 */ /* 0x000ee20000001000 */
[----:B------:R-:W-:Y:S02]  /*1a10*/  CS2R R44, SRZ ;  /* 0x00000000002c7805 */ /* 0x000fe4000001ff00 */
[----:B------:R-:W-:Y:S02]  /*1a20*/  CS2R R46, SRZ ;  /* 0x00000000002e7805 */ /* 0x000fe4000001ff00 */
[----:B------:R-:W-:Y:S01]  /*1a30*/  CS2R R48, SRZ ;  /* 0x0000000000307805 */ /* 0x000fe2000001ff00 */
[----:B-1----:R-:W-:Y:S01]  /*1a40*/  IMAD.WIDE R54, R2, 0x4, R50 ;  /* 0x0000000402367825 */ /* 0x002fe200078e0232 */
[----:B------:R-:W-:Y:S02]  /*1a50*/  CS2R R50, SRZ ;  /* 0x0000000000327805 */ /* 0x000fe4000001ff00 */
[----:B------:R-:W2:Y:S01]  /*1a60*/  @!P2 LDG.E.EL.128 R44, desc[UR6][R62.64] ;  /* 0x000000063e2ca981 */ /* 0x000ea2000c2e1d00 */
[----:B------:R-:W-:-:S03]  /*1a70*/  FSEL R11, R4, 1, P1 ;  /* 0x3f800000040b7808 */ /* 0x000fc60000800000 */
[----:B------:R1:W2:Y:S01]  /*1a80*/  @!P2 LDG.E.EL.128 R48, desc[UR6][R54.64] ;  /* 0x000000063630a981 */ /* 0x0002a2000c2e1d00 */
[----:B-----5:R-:W-:Y:S01]  /*1a90*/  SEL R16, R16, RZ, P0 ;  /* 0x000000ff10107207 */ /* 0x020fe20000000000 */
[----:B---3--:R-:W-:Y:S01]  /*1aa0*/  FMUL R11, R8, R11 ;  /* 0x0000000b080b7220 */ /* 0x008fe20000400000 */
[----:B------:R-:W-:-:S03]  /*1ab0*/  SEL R20, R20, RZ, P5 ;  /* 0x000000ff14147207 */ /* 0x000fc60002800000 */
[----:B------:R-:W-:Y:S01]  /*1ac0*/  @P3 FFMA R20, R11, R10, R16 ;  /* 0x0000000a0b143223 */ /* 0x000fe20000000010 */
[----:B0-----:R-:W-:Y:S01]  /*1ad0*/  IMAD.WIDE R10, R2, 0x4, R52 ;  /* 0x00000004020a7825 */ /* 0x001fe200078e0234 */
[----:B------:R-:W-:Y:S02]  /*1ae0*/  CS2R R52, SRZ ;  /* 0x0000000000347805 */ /* 0x000fe4000001ff00 */
[----:B-1----:R-:W-:-:S06]  /*1af0*/  CS2R R54, SRZ ;  /* 0x0000000000367805 */ /* 0x002fcc000001ff00 */
[----:B------:R0:W3:Y:S01]  /*1b00*/  @!P2 LDG.E.EL.128 R52, desc[UR6][R10.64] ;  /* 0x000000060a34a981 */ /* 0x0000e2000c2e1d00 */
[----:B------:R-:W-:-:S05]  /*1b10*/  SEL R8, R27, RZ, P0 ;  /* 0x000000ff1b087207 */ /* 0x000fca0000000000 */
[----:B------:R-:W-:-:S04]  /*1b20*/  FADD R8, RZ, -R8 ;  /* 0x80000008ff087221 */ /* 0x000fc80000000000 */
[----:B------:R-:W-:-:S05]  /*1b30*/  FMUL R8, R8, 1.4426950216293334961 ;  /* 0x3fb8aa3b08087820 */ /* 0x000fca0000400000 */
[----:B------:R-:W-:Y:S02]  /*1b40*/  FSETP.GEU.AND P4, PT, R8, -126, PT ;  /* 0xc2fc00000800780b */ /* 0x000fe40003f8e000 */
[----:B------:R-:W-:Y:S01]  /*1b50*/  SEL R24, R26, RZ, P0 ;  /* 0x000000ff1a187207 */ /* 0x000fe20000000000 */
[----:B----4-:R-:W-:Y:S01]  /*1b60*/  FADD R32, R32, 9.9999997473787516356e-06 ;  /* 0x3727c5ac20207421 */ /* 0x010fe20000000000 */
[----:B------:R-:W-:-:S03]  /*1b70*/  SEL R5, R5, RZ, P0 ;  /* 0x000000ff05057207 */ /* 0x000fc60000000000 */
[----:B------:R-:W-:Y:S01]  /*1b80*/  FADD R24, RZ, -R24 ;  /* 0x80000018ff187221 */ /* 0x000fe20000000000 */
[----:B------:R-:W1:Y:S01]  /*1b90*/  MUFU.SQRT R16, R32 ;  /* 0x0000002000107308 */ /* 0x000e620000002000 */
[----:B------:R-:W-:Y:S02]  /*1ba0*/  FSETP.GT.AND P1, PT, R5, RZ, PT ;  /* 0x000000ff0500720b */ /* 0x000fe40003f24000 */
[----:B------:R-:W-:Y:S02]  /*1bb0*/  FMUL R24, R24, 1.4426950216293334961 ;  /* 0x3fb8aa3b18187820 */ /* 0x000fe40000400000 */
[----:B------:R-:W-:-:S04]  /*1bc0*/  @!P4 FMUL R8, R8, 0.5 ;  /* 0x3f0000000808c820 */ /* 0x000fc80000400000 */
[----:B0-----:R-:W0:Y:S01]  /*1bd0*/  MUFU.EX2 R10, R8 ;  /* 0x00000008000a7308 */ /* 0x001e220000000800 */
[----:B------:R-:W-:Y:S02]  /*1be0*/  FSETP.GEU.AND P6, PT, R24, -126, PT ;  /* 0xc2fc00001800780b */ /* 0x000fe40003fce000 */
[----:B------:R-:W-:-:S05]  /*1bf0*/  SEL R26, R9, RZ, P0 ;  /* 0x000000ff091a7207 */ /* 0x000fca0000000000 */
[----:B------:R-:W-:Y:S01]  /*1c00*/  @!P1 FMUL R5, R5, R26 ;  /* 0x0000001a05059220 */ /* 0x000fe20000400000 */
[----:B-1----:R-:W-:Y:S01]  /*1c10*/  FSETP.GT.AND P1, PT, R16, 8.50705917302346158658e+37, PT ;  /* 0x7e8000001000780b */ /* 0x002fe20003f24000 */
[----:B------:R-:W-:-:S04]  /*1c20*/  FADD R33, R33, 9.9999997473787516356e-06 ;  /* 0x3727c5ac21217421 */ /* 0x000fc80000000000 */
[----:B------:R-:W-:Y:S01]  /*1c30*/  @!P6 FMUL R24, R24, 0.5 ;  /* 0x3f0000001818e820 */ /* 0x000fe20000400000 */
[----:B0-----:R-:W-:Y:S01]  /*1c40*/  @!P4 FMUL R10, R10, R10 ;  /* 0x0000000a0a0ac220 */ /* 0x001fe20000400000 */
[----:B------:R-:W-:Y:S01]  /*1c50*/  FSETP.GEU.AND P4, PT, R16, 1.175494350822287508e-38, PT ;  /* 0x008000001000780b */ /* 0x000fe20003f8e000 */
[----:B------:R-:W-:Y:S01]  /*1c60*/  MUFU.SQRT R9, R33 ;  /* 0x0000002100097308 */ /* 0x000fe20000002000 */
[----:B------:R-:W-:-:S07]  /*1c70*/  SEL R8, R25, RZ, P0 ;  /* 0x000000ff19087207 */ /* 0x000fce0000000000 */
[----:B------:R0:W1:Y:S01]  /*1c80*/  MUFU.EX2 R11, R24 ;  /* 0x00000018000b7308 */ /* 0x0000620000000800 */
[----:B------:R-:W-:Y:S01]  /*1c90*/  @P1 FMUL R16, R16, 0.25 ;  /* 0x3e80000010101820 */ /* 0x000fe20000400000 */
[----:B------:R-:W-:-:S03]  /*1ca0*/  FADD R8, RZ, -R8 ;  /* 0x80000008ff087221 */ /* 0x000fc60000000000 */
[----:B------:R-:W-:Y:S01]  /*1cb0*/  @!P4 FMUL R16, R16, 16777216 ;  /* 0x4b8000001010c820 */ /* 0x000fe20000400000 */
[----:B------:R-:W-:Y:S01]  /*1cc0*/  FSEL R25, R4, 1, P1 ;  /* 0x3f80000004197808 */ /* 0x000fe20000800000 */
[----:B0-----:R-:W-:-:S04]  /*1cd0*/  FMUL R24, R8, 1.4426950216293334961 ;  /* 0x3fb8aa3b08187820 */ /* 0x001fc80000400000 */
[----:B------:R-:W0:Y:S01]  /*1ce0*/  MUFU.RCP R16, R16 ;  /* 0x0000001000107308 */ /* 0x000e220000001000 */
[----:B-1----:R-:W-:Y:S01]  /*1cf0*/  @!P6 FMUL R11, R11, R11 ;  /* 0x0000000b0b0be220 */ /* 0x002fe20000400000 */
[----:B------:R-:W-:Y:S01]  /*1d00*/  FSETP.GT.AND P6, PT, R9, 8.50705917302346158658e+37, PT ;  /* 0x7e8000000900780b */ /* 0x000fe20003fc4000 */
[----:B------:R-:W-:Y:S01]  /*1d10*/  @!P4 FMUL R25, R25, 16777216 ;  /* 0x4b8000001919c820 */ /* 0x000fe20000400000 */
[----:B------:R-:W-:Y:S02]  /*1d20*/  FSETP.GEU.AND P1, PT, R9, 1.175494350822287508e-38, PT ;  /* 0x008000000900780b */ /* 0x000fe40003f2e000 */
[----:B------:R-:W-:Y:S01]  /*1d30*/  FSETP.GEU.AND P4, PT, R24, -126, PT ;  /* 0xc2fc00001800780b */ /* 0x000fe20003f8e000 */
[----:B------:R-:W-:Y:S01]  /*1d40*/  FADD R26, R11, 1 ;  /* 0x3f8000000b1a7421 */ /* 0x000fe20000000000 */
[----:B0-----:R-:W-:-:S07]  /*1d50*/  FMUL R8, R16, R25 ;  /* 0x0000001910087220 */ /* 0x001fce0000400000 */
[----:B------:R-:W-:Y:S01]  /*1d60*/  @P6 FMUL R9, R9, 0.25 ;  /* 0x3e80000009096820 */ /* 0x000fe20000400000 */
[----:B------:R-:W-:-:S03]  /*1d70*/  FSEL R16, R4, 1, P6 ;  /* 0x3f80000004107808 */ /* 0x000fc60003000000 */
[----:B------:R-:W-:Y:S01]  /*1d80*/  @!P1 FMUL R9, R9, 16777216 ;  /* 0x4b80000009099820 */ /* 0x000fe20000400000 */
[----:B------:R-:W-:Y:S01]  /*1d90*/  @!P4 FMUL R24, R24, 0.5 ;  /* 0x3f0000001818c820 */ /* 0x000fe20000400000 */
[----:B------:R-:W-:Y:S01]  /*1da0*/  @!P1 FMUL R16, R16, 16777216 ;  /* 0x4b80000010109820 */ /* 0x000fe20000400000 */
[----:B------:R-:W-:Y:S02]  /*1db0*/  FSETP.GT.AND P1, PT, R26, 8.50705917302346158658e+37, PT ;  /* 0x7e8000001a00780b */ /* 0x000fe40003f24000 */
[----:B------:R-:W0:Y:S01]  /*1dc0*/  MUFU.EX2 R27, R24 ;  /* 0x00000018001b7308 */ /* 0x000e220000000800 */
[----:B------:R-:W-:-:S07]  /*1dd0*/  FADD R32, R10, 1 ;  /* 0x3f8000000a207421 */ /* 0x000fce0000000000 */
[----:B------:R-:W1:Y:S01]  /*1de0*/  MUFU.RCP R9, R9 ;  /* 0x0000000900097308 */ /* 0x000e620000001000 */
[----:B------:R-:W-:Y:S01]  /*1df0*/  FSETP.GT.AND P6, PT, R32, 8.50705917302346158658e+37, PT ;  /* 0x7e8000002000780b */ /* 0x000fe20003fc4000 */
[----:B------:R-:W-:Y:S01]  /*1e00*/  FADD R34, R34, 9.9999997473787516356e-06 ;  /* 0x3727c5ac22227421 */ /* 0x000fe20000000000 */
[----:B------:R-:W-:Y:S01]  /*1e10*/  @P1 FMUL R26, R26, 0.25 ;  /* 0x3e8000001a1a1820 */ /* 0x000fe20000400000 */
[----:B------:R-:W-:Y:S01]  /*1e20*/  FADD R35, R35, 9.9999997473787516356e-06 ;  /* 0x3727c5ac23237421 */ /* 0x000fe20000000000 */
[----:B0-----:R-:W-:-:S03]  /*1e30*/  @!P4 FMUL R27, R27, R27 ;  /* 0x0000001b1b1bc220 */ /* 0x001fc60000400000 */
[----:B------:R-:W0:Y:S01]  /*1e40*/  MUFU.SQRT R25, R34 ;  /* 0x0000002200197308 */ /* 0x000e220000002000 */
[----:B------:R-:W-:Y:S01]  /*1e50*/  FADD R27, R27, 1 ;  /* 0x3f8000001b1b7421 */ /* 0x000fe20000000000 */
[----:B-1----:R-:W-:-:S06]  /*1e60*/  FMUL R11, R9, R16 ;  /* 0x00000010090b7220 */ /* 0x002fcc0000400000 */
[----:B------:R-:W1:Y:S01]  /*1e70*/  MUFU.RCP R9, R26 ;  /* 0x0000001a00097308 */ /* 0x000e620000001000 */
[----:B------:R-:W-:Y:S01]  /*1e80*/  @P6 FMUL R32, R32, 0.25 ;  /* 0x3e80000020206820 */ /* 0x000fe20000400000 */
[----:B------:R-:W-:-:S06]  /*1e90*/  FSEL R33, R4, 1, P6 ;  /* 0x3f80000004217808 */ /* 0x000fcc0003000000 */
[----:B------:R-:W4:Y:S01]  /*1ea0*/  MUFU.SQRT R24, R35 ;  /* 0x0000002300187308 */ /* 0x000f220000002000 */
[----:B------:R-:W-:Y:S02]  /*1eb0*/  FSETP.GT.AND P6, PT, R27, 8.50705917302346158658e+37, PT ;  /* 0x7e8000001b00780b */ /* 0x000fe40003fc4000 */
[----:B------:R-:W-:Y:S02]  /*1ec0*/  FSEL R16, R4, 1, P1 ;  /* 0x3f80000004107808 */ /* 0x000fe40000800000 */
[----:B0-----:R-:W-:Y:S02]  /*1ed0*/  FSETP.GT.AND P1, PT, R25, 8.50705917302346158658e+37, PT ;  /* 0x7e8000001900780b */ /* 0x001fe40003f24000 */
[----:B------:R-:W-:Y:S01]  /*1ee0*/  SEL R18, R18, RZ, P0 ;  /* 0x000000ff12127207 */ /* 0x000fe20000000000 */
[----:B-1----:R-:W-:Y:S01]  /*1ef0*/  FMUL R9, R9, R16 ;  /* 0x0000001009097220 */ /* 0x002fe20000400000 */
[----:B------:R-:W-:Y:S02]  /*1f00*/  SEL R16, R17, RZ, P0 ;  /* 0x000000ff11107207 */ /* 0x000fe40000000000 */
[----:B------:R-:W-:-:S02]  /*1f10*/  SEL R19, R19, RZ, P0 ;  /* 0x000000ff13137207 */ /* 0x000fc40000000000 */
[----:B----4-:R-:W-:Y:S01]  /*1f20*/  FSETP.GT.AND P0, PT, R24, 8.50705917302346158658e+37, PT ;  /* 0x7e8000001800780b */ /* 0x010fe20003f04000 */
[----:B------:R-:W-:Y:S01]  /*1f30*/  @P6 FMUL R27, R27, 0.25 ;  /* 0x3e8000001b1b6820 */ /* 0x000fe20000400000 */
[C---:B------:R-:W-:Y:S02]  /*1f40*/  FSETP.GEU.AND P4, PT, R25.reuse, 1.175494350822287508e-38, PT ;  /* 0x008000001900780b */ /* 0x040fe40003f8e000 */
[----:B------:R-:W-:Y:S02]  /*1f50*/  FSEL R26, R4, 1, P6 ;  /* 0x3f800000041a7808 */ /* 0x000fe40003000000 */
[----:B------:R-:W-:Y:S01]  /*1f60*/  FSETP.GEU.AND P6, PT, R24, 1.175494350822287508e-38, PT ;  /* 0x008000001800780b */ /* 0x000fe20003fce000 */
[----:B------:R-:W0:Y:S01]  /*1f70*/  MUFU.RCP R17, R27 ;  /* 0x0000001b00117308 */ /* 0x000e220000001000 */
[----:B------:R-:W-:-:S05]  /*1f80*/  @P1 FMUL R25, R25, 0.25 ;  /* 0x3e80000019191820 */ /* 0x000fca0000400000 */
[----:B------:R-:W-:Y:S02]  /*1f90*/  @P0 FMUL R24, R24, 0.25 ;  /* 0x3e80000018180820 */ /* 0x000fe40000400000 */
[----:B------:R-:W-:-:S04]  /*1fa0*/  @!P4 FMUL R25, R25, 16777216 ;  /* 0x4b8000001919c820 */ /* 0x000fc80000400000 */
[----:B------:R-:W-:Y:S01]  /*1fb0*/  @!P6 FMUL R24, R24, 16777216 ;  /* 0x4b8000001818e820 */ /* 0x000fe20000400000 */
[----:B------:R-:W-:Y:S01]  /*1fc0*/  MUFU.RCP R10, R32 ;  /* 0x00000020000a7308 */ /* 0x000fe20000001000 */
[----:B0-----:R-:W-:-:S07]  /*1fd0*/  FMUL R17, R17, R26 ;  /* 0x0000001a11117220 */ /* 0x001fce0000400000 */
[----:B------:R-:W0:Y:S01]  /*1fe0*/  MUFU.RCP R25, R25 ;  /* 0x0000001900197308 */ /* 0x000e220000001000 */
[----:B------:R-:W-:-:S07]  /*1ff0*/  FSEL R26, R4, 1, P1 ;  /* 0x3f800000041a7808 */ /* 0x000fce0000800000 */
[----:B------:R-:W1:Y:S01]  /*2000*/  MUFU.RCP R24, R24 ;  /* 0x0000001800187308 */ /* 0x000e620000001000 */
[----:B------:R-:W-:Y:S01]  /*2010*/  FSEL R27, R4, 1, P0 ;  /* 0x3f800000041b7808 */ /* 0x000fe20000000000 */
[----:B------:R-:W-:Y:S01]  /*2020*/  @!P4 FMUL R26, R26, 16777216 ;  /* 0x4b8000001a1ac820 */ /* 0x000fe20000400000 */
[----:B------:R-:W-:Y:S01]  /*2030*/  SEL R21, R21, RZ, P5 ;  /* 0x000000ff15157207 */ /* 0x000fe20002800000 */
[----:B------:R-:W-:Y:S02]  /*2040*/  @P3 FFMA R21, R17, R5, R16 ;  /* 0x0000000511153223 */ /* 0x000fe40000000010 */
[----:B------:R-:W-:Y:S01]  /*2050*/  @!P6 FMUL R27, R27, 16777216 ;  /* 0x4b8000001b1be820 */ /* 0x000fe20000400000 */
[----:B0-----:R-:W-:Y:S01]  /*2060*/  FMUL R25, R25, R26 ;  /* 0x0000001a19197220 */ /* 0x001fe20000400000 */
[----:B------:R-:W-:Y:S02]  /*2070*/  FMUL R10, R10, R33 ;  /* 0x000000210a0a7220 */ /* 0x000fe40000400000 */
[----:B-1----:R-:W-:Y:S01]  /*2080*/  FMUL R24, R24, R27 ;  /* 0x0000001b18187220 */ /* 0x002fe20000400000 */
[----:B------:R-:W-:-:S02]  /*2090*/  SEL R22, R22, RZ, P5 ;  /* 0x000000ff16167207 */ /* 0x000fc40002800000 */
[----:B------:R-:W-:Y:S01]  /*20a0*/  SEL R23, R23, RZ, P5 ;  /* 0x000000ff17177207 */ /* 0x000fe20002800000 */
[----:B------:R-:W-:Y:S01]  /*20b0*/  @P3 FFMA R22, R9, R6, R18 ;  /* 0x0000000609163223 */ /* 0x000fe20000000012 */
[----:B------:R-:W-:Y:S01]  /*20c0*/  @P3 FFMA R23, R10, R7, R19 ;  /* 0x000000070a173223 */ /* 0x000fe20000000013 */
[----:B------:R-:W0:Y:S01]  /*20d0*/  S2R R6, SR_TID.X ;  /* 0x0000000000067919 */ /* 0x000e220000002100 */
[----:B------:R-:W1:Y:S01]  /*20e0*/  S2UR UR5, SR_CgaCtaId ;  /* 0x00000000000579c3 */ /* 0x000e620000008800 */
[----:B------:R-:W-:Y:S01]  /*20f0*/  UMOV UR4, 0x400 ;  /* 0x0000040000047882 */ /* 0x000fe20000000000 */
[--C-:B--2---:R-:W-:Y:S01]  /*2100*/  FADD R16, R29, -R41.reuse ;  /* 0x800000291d107221 */ /* 0x104fe20000000000 */
[--C-:B------:R-:W-:Y:S01]  /*2110*/  FADD R4, R37, -R41.reuse ;  /* 0x8000002925047221 */ /* 0x100fe20000000000 */
[--C-:B------:R-:W-:Y:S01]  /*2120*/  FADD R17, R36, -R40.reuse ;  /* 0x8000002824117221 */ /* 0x100fe20000000000 */
[--C-:B------:R-:W-:Y:S01]  /*2130*/  FADD R27, R20, -R40.reuse ;  /* 0x80000028141b7221 */ /* 0x100fe20000000000 */
[C---:B------:R-:W-:Y:S01]  /*2140*/  FMUL R26, R11.reuse, R16 ;  /* 0x000000100b1a7220 */ /* 0x040fe20000400000 */
[--C-:B------:R-:W-:Y:S01]  /*2150*/  FADD R5, R12, -R40.reuse ;  /* 0x800000280c057221 */ /* 0x100fe20000000000 */
[----:B------:R-:W-:Y:S01]  /*2160*/  FADD R33, R28, -R40 ;  /* 0x800000281c217221 */ /* 0x000fe20000000000 */
[----:B------:R-:W-:Y:S01]  /*2170*/  FMUL R32, R11, R4 ;  /* 0x000000040b207220 */ /* 0x000fe20000400000 */
[C---:B------:R-:W-:Y:S01]  /*2180*/  FMUL R17, R8.reuse, R17 ;  /* 0x0000001108117220 */ /* 0x040fe20000400000 */
[C---:B------:R-:W-:Y:S01]  /*2190*/  FMUL R5, R8.reuse, R5 ;  /* 0x0000000508057220 */ /* 0x040fe20000400000 */
[C---:B------:R-:W-:Y:S01]  /*21a0*/  FMUL R33, R8.reuse, R33 ;  /* 0x0000002108217220 */ /* 0x040fe20000400000 */
[----:B------:R-:W-:Y:S01]  /*21b0*/  FMUL R27, R8, R27 ;  /* 0x0000001b081b7220 */ /* 0x000fe20000400000 */
[--C-:B------:R-:W-:Y:S01]  /*21c0*/  FADD R16, R13, -R41.reuse ;  /* 0x800000290d107221 */ /* 0x100fe20000000000 */
[----:B------:R-:W-:Y:S01]  /*21d0*/  FADD R8, R21, -R41 ;  /* 0x8000002915087221 */ /* 0x000fe20000000000 */
[----:B------:R-:W-:-:S02]  /*21e0*/  FFMA R4, R26, R45, R49 ;  /* 0x0000002d1a047223 */ /* 0x000fc40000000031 */
[C---:B------:R-:W-:Y:S01]  /*21f0*/  FMUL R26, R11.reuse, R16 ;  /* 0x000000100b1a7220 */ /* 0x040fe20000400000 */
[----:B------:R-:W-:Y:S01]  /*2200*/  FMUL R8, R11, R8 ;  /* 0x000000080b087220 */ /* 0x000fe20000400000 */
[-CC-:B------:R-:W-:Y:S01]  /*2210*/  FFMA R16, R32, R45.reuse, R49.reuse ;  /* 0x0000002d20107223 */ /* 0x180fe20000000031 */
[----:B------:R-:W-:Y:S02]  /*2220*/  FSETP.GT.AND P5, PT, R4, RZ, PT ;  /* 0x000000ff0400720b */ /* 0x000fe40003fa4000 */
[-CC-:B------:R-:W-:Y:S02]  /*2230*/  FFMA R8, R8, R45.reuse, R49.reuse ;  /* 0x0000002d08087223 */ /* 0x180fe40000000031 */
[----:B------:R-:W-:Y:S01]  /*2240*/  FSETP.GT.AND P6, PT, R16, RZ, PT ;  /* 0x000000ff1000720b */ /* 0x000fe20003fc4000 */
[----:B------:R-:W-:Y:S02]  /*2250*/  FFMA R26, R26, R45, R49 ;  /* 0x0000002d1a1a7223 */ /* 0x000fe40000000031 */
[----:B------:R-:W-:Y:S01]  /*2260*/  FSETP.GT.AND P3, PT, R8, RZ, PT ;  /* 0x000000ff0800720b */ /* 0x000fe20003f64000 */
[----:B------:R-:W-:-:S05]  /*2270*/  FFMA R33, R33, R44, R48 ;  /* 0x0000002c21217223 */ /* 0x000fca0000000030 */
[-C--:B---3--:R-:W-:Y:S01]  /*2280*/  @!P5 FMUL R4, R4, R53.reuse ;  /* 0x000000350404d220 */ /* 0x088fe20000400000 */
[----:B------:R-:W-:Y:S01]  /*2290*/  FSETP.GT.AND P5, PT, R26, RZ, PT ;  /* 0x000000ff1a00720b */ /* 0x000fe20003fa4000 */
[-CC-:B------:R-:W-:Y:S02]  /*22a0*/  FFMA R17, R17, R44.reuse, R48.reuse ;  /* 0x0000002c11117223 */ /* 0x180fe40000000030 */
[-C--:B------:R-:W-:Y:S01]  /*22b0*/  @!P6 FMUL R16, R16, R53.reuse ;  /* 0x000000351010e220 */ /* 0x080fe20000400000 */
[----:B------:R-:W-:Y:S01]  /*22c0*/  FSETP.GT.AND P6, PT, R33, RZ, PT ;  /* 0x000000ff2100720b */ /* 0x000fe20003fc4000 */
[-C--:B------:R-:W-:Y:S01]  /*22d0*/  FFMA R27, R27, R44.reuse, R48 ;  /* 0x0000002c1b1b7223 */ /* 0x080fe20000000030 */
[----:B------:R-:W-:Y:S01]  /*22e0*/  @!P3 FMUL R8, R8, R53 ;  /* 0x000000350808b220 */ /* 0x000fe20000400000 */
[----:B------:R-:W-:Y:S01]  /*22f0*/  FSETP.GT.AND P3, PT, R17, RZ, PT ;  /* 0x000000ff1100720b */ /* 0x000fe20003f64000 */
[--C-:B------:R-:W-:Y:S01]  /*2300*/  FADD R32, R30, -R42.reuse ;  /* 0x8000002a1e207221 */ /* 0x100fe20000000000 */
[----:B------:R-:W-:Y:S01]  /*2310*/  FADD R18, R38, -R42 ;  /* 0x8000002a26127221 */ /* 0x000fe20000000000 */
[----:B------:R-:W-:-:S02]  /*2320*/  FFMA R5, R5, R44, R48 ;  /* 0x0000002c05057223 */ /* 0x000fc40000000030 */
[----:B------:R-:W-:Y:S01]  /*2330*/  FMUL R19, R25, R32 ;  /* 0x0000002019137220 */ /* 0x000fe20000400000 */
[----:B------:R-:W-:Y:S01]  /*2340*/  @!P5 FMUL R26, R26, R53 ;  /* 0x000000351a1ad220 */ /* 0x000fe20000400000 */
[----:B------:R-:W-:Y:S01]  /*2350*/  FSETP.GT.AND P5, PT, R27, RZ, PT ;  /* 0x000000ff1b00720b */ /* 0x000fe20003fa4000 */
[--C-:B------:R-:W-:Y:S01]  /*2360*/  FADD R10, R22, -R42.reuse ;  /* 0x8000002a160a7221 */ /* 0x100fe20000000000 */
[----:B------:R-:W-:Y:S01]  /*2370*/  FADD R42, R14, -R42 ;  /* 0x8000002a0e2a7221 */ /* 0x000fe20000000000 */
[----:B------:R-:W-:Y:S01]  /*2380*/  FMUL R35, R25, R18 ;  /* 0x0000001219237220 */ /* 0x000fe20000400000 */
[--C-:B------:R-:W-:Y:S01]  /*2390*/  FFMA R19, R19, R46, R50.reuse ;  /* 0x0000002e13137223 */ /* 0x100fe20000000032 */
[----:B------:R-:W-:Y:S01]  /*23a0*/  @!P6 FMUL R33, R33, R52 ;  /* 0x000000342121e220 */ /* 0x000fe20000400000 */
[----:B------:R-:W-:Y:S01]  /*23b0*/  FSETP.GT.AND P6, PT, R5, RZ, PT ;  /* 0x000000ff0500720b */ /* 0x000fe20003fc4000 */
[----:B------:R-:W-:Y:S01]  /*23c0*/  FADD R7, R39, -R43 ;  /* 0x8000002b27077221 */ /* 0x000fe20000000000 */
[C---:B------:R-:W-:Y:S01]  /*23d0*/  FMUL R41, R25.reuse, R42 ;  /* 0x0000002a19297220 */ /* 0x040fe20000400000 */
[----:B------:R-:W-:Y:S01]  /*23e0*/  FMUL R45, R25, R10 ;  /* 0x0000000a192d7220 */ /* 0x000fe20000400000 */
[----:B------:R-:W-:Y:S01]  /*23f0*/  @!P3 FMUL R17, R17, R52 ;  /* 0x000000341111b220 */ /* 0x000fe20000400000 */
[----:B------:R-:W-:Y:S01]  /*2400*/  FFMA R25, R35, R46, R50 ;  /* 0x0000002e23197223 */ /* 0x000fe20000000032 */
[----:B------:R-:W-:Y:S01]  /*2410*/  FSETP.GT.AND P3, PT, R19, RZ, PT ;  /* 0x000000ff1300720b */ /* 0x000fe20003f64000 */
[----:B------:R-:W-:Y:S01]  /*2420*/  FMUL R32, R24, R7 ;  /* 0x0000000718207220 */ /* 0x000fe20000400000 */
[----:B0-----:R-:W-:-:S02]  /*2430*/  IMAD.SHL.U32 R7, R6, 0x100, RZ ;  /* 0x0000010006077824 */ /* 0x001fc400078e00ff */
[----:B------:R-:W-:Y:S01]  /*2440*/  @!P5 FMUL R27, R27, R52 ;  /* 0x000000341b1bd220 */ /* 0x000fe20000400000 */
[----:B------:R-:W-:Y:S01]  /*2450*/  SHF.R.U32.HI R10, RZ, 0x4, R6 ;  /* 0x00000004ff0a7819 */ /* 0x000fe20000011606 */
[--C-:B------:R-:W-:Y:S01]  /*2460*/  FADD R9, R23, -R43.reuse ;  /* 0x8000002b17097221 */ /* 0x100fe20000000000 */
[----:B------:R-:W-:Y:S01]  /*2470*/  FSETP.GT.AND P5, PT, R25, RZ, PT ;  /* 0x000000ff1900720b */ /* 0x000fe20003fa4000 */
[-CC-:B------:R-:W-:Y:S01]  /*2480*/  FFMA R35, R45, R46.reuse, R50.reuse ;  /* 0x0000002e2d237223 */ /* 0x180fe20000000032 */
[----:B-1----:R-:W-:Y:S01]  /*2490*/  UPRMT UR4, UR5, 0x654, UR4 ;  /* 0x0000065405047896 */ /* 0x002fe20008000004 */
[--C-:B------:R-:W-:Y:S01]  /*24a0*/  FADD R11, R31, -R43.reuse ;  /* 0x8000002b1f0b7221 */ /* 0x100fe20000000000 */
[----:B------:R-:W-:Y:S02]  /*24b0*/  SGXT.U32 R10, R10, 0x4 ;  /* 0x000000040a0a781a */ /* 0x000fe40000000000 */
[----:B------:R-:W-:Y:S01]  /*24c0*/  LOP3.LUT R7, R7, 0xf00, RZ, 0xc0, !PT ;  /* 0x00000f0007077812 */ /* 0x000fe200078ec0ff */
[----:B------:R-:W-:Y:S01]  /*24d0*/  FFMA R41, R41, R46, R50 ;  /* 0x0000002e29297223 */ /* 0x000fe20000000032 */
[C---:B------:R-:W-:Y:S01]  /*24e0*/  FMUL R18, R24.reuse, R9 ;  /* 0x0000000918127220 */ /* 0x040fe20000400000 */
[----:B------:R-:W-:Y:S01]  /*24f0*/  @!P6 FMUL R5, R5, R52 ;  /* 0x000000340505e220 */ /* 0x000fe20000400000 */
[----:B------:R-:W-:Y:S01]  /*2500*/  FSETP.GT.AND P6, PT, R35, RZ, PT ;  /* 0x000000ff2300720b */ /* 0x000fe20003fc4000 */
[----:B------:R-:W-:Y:S01]  /*2510*/  FMUL R34, R24, R11 ;  /* 0x0000000b18227220 */ /* 0x000fe20000400000 */
[----:B------:R-:W-:Y:S01]  /*2520*/  LOP3.LUT R9, R7, R10, RZ, 0xfc, !PT ;  /* 0x0000000a07097212 */ /* 0x000fe200078efcff */
[----:B------:R-:W-:Y:S01]  /*2530*/  FADD R43, R15, -R43 ;  /* 0x8000002b0f2b7221 */ /* 0x000fe20000000000 */
[----:B------:R-:W-:Y:S01]  /*2540*/  LOP3.LUT R11, R7, 0x40, RZ, 0xfc, !PT ;  /* 0x00000040070b7812 */ /* 0x000fe200078efcff */
[-C--:B------:R-:W-:Y:S01]  /*2550*/  @!P3 FMUL R19, R19, R54.reuse ;  /* 0x000000361313b220 */ /* 0x080fe20000400000 */
[----:B------:R-:W-:Y:S01]  /*2560*/  LEA.HI R10, R7, UR4, RZ, 0x1e ;  /* 0x00000004070a7c11 */ /* 0x000fe2000f8ff0ff */
[--C-:B------:R-:W-:Y:S01]  /*2570*/  FFMA R18, R18, R47, R51.reuse ;  /* 0x0000002f12127223 */ /* 0x100fe20000000033 */
[----:B------:R-:W-:Y:S01]  /*2580*/  FSETP.GT.AND P3, PT, R41, RZ, PT ;  /* 0x000000ff2900720b */ /* 0x000fe20003f64000 */
[----:B------:R-:W-:Y:S01]  /*2590*/  FMUL R40, R24, R43 ;  /* 0x0000002b18287220 */ /* 0x000fe20000400000 */
[-C--:B------:R-:W-:Y:S01]  /*25a0*/  @!P5 FMUL R25, R25, R54.reuse ;  /* 0x000000361919d220 */ /* 0x080fe20000400000 */
[----:B------:R-:W-:Y:S01]  /*25b0*/  LEA.HI R24, R11, UR4, RZ, 0x1e ;  /* 0x000000040b187c11 */ /* 0x000fe2000f8ff0ff */
[----:B------:R-:W-:Y:S01]  /*25c0*/  IMAD R44, R9, 0x4, R10 ;  /* 0x00000004092c7824 */ /* 0x000fe200078e020a */
[----:B------:R-:W-:Y:S01]  /*25d0*/  FSETP.GT.AND P5, PT, R18, RZ, PT ;  /* 0x000000ff1200720b */ /* 0x000fe20003fa4000 */
[----:B------:R-:W0:Y:S01]  /*25e0*/  LDC.64 R10, c[0x0][0x260] ;  /* 0x00009800ff0a7b82 */ /* 0x000e220000000a00 */
[-CC-:B------:R-:W-:Y:S01]  /*25f0*/  FFMA R32, R32, R47.reuse, R51.reuse ;  /* 0x0000002f20207223 */ /* 0x180fe20000000033 */
[----:B------:R-:W-:Y:S01]  /*2600*/  FFMA R34, R34, R47, R51 ;  /* 0x0000002f22227223 */ /* 0x000fe20000000033 */
[----:B------:R-:W-:Y:S01]  /*2610*/  @!P6 FMUL R35, R35, R54 ;  /* 0x000000362323e220 */ /* 0x000fe20000400000 */
[----:B------:R-:W-:-:S02]  /*2620*/  LOP3.LUT R42, R7, 0x80, RZ, 0xfc, !PT ;  /* 0x00000080072a7812 */ /* 0x000fc400078efcff */
[----:B------:R-:W-:Y:S02]  /*2630*/  FSETP.GT.AND P6, PT, R32, RZ, PT ;  /* 0x000000ff2000720b */ /* 0x000fe40003fc4000 */
[----:B------:R-:W-:Y:S01]  /*2640*/  LOP3.LUT R43, R7, 0xc0, RZ, 0xfc, !PT ;  /* 0x000000c0072b7812 */ /* 0x000fe200078efcff */
[----:B------:R-:W-:Y:S01]  /*2650*/  FFMA R40, R40, R47, R51 ;  /* 0x0000002f28287223 */ /* 0x000fe20000000033 */
[----:B------:R-:W-:Y:S01]  /*2660*/  @!P3 FMUL R41, R41, R54 ;  /* 0x000000362929b220 */ /* 0x000fe20000400000 */
[----:B------:R-:W-:Y:S02]  /*2670*/  LEA.HI R42, R42, UR4, RZ, 0x1e ;  /* 0x000000042a2a7c11 */ /* 0x000fe4000f8ff0ff */
[----:B------:R-:W-:Y:S02]  /*2680*/  FSETP.GT.AND P3, PT, R34, RZ, PT ;  /* 0x000000ff2200720b */ /* 0x000fe40003f64000 */
[----:B------:R-:W-:Y:S01]  /*2690*/  LEA.HI R48, R43, UR4, RZ, 0x1e ;  /* 0x000000042b307c11 */ /* 0x000fe2000f8ff0ff */
[-C--:B------:R-:W-:Y:S01]  /*26a0*/  @!P5 FMUL R18, R18, R55.reuse ;  /* 0x000000371212d220 */ /* 0x080fe20000400000 */
[C---:B------:R-:W-:Y:S01]  /*26b0*/  IMAD R7, R9.reuse, 0x4, R24 ;  /* 0x0000000409077824 */ /* 0x040fe200078e0218 */
[----:B------:R-:W-:Y:S01]  /*26c0*/  FSETP.GT.AND P5, PT, R40, RZ, PT ;  /* 0x000000ff2800720b */ /* 0x000fe20003fa4000 */
[C---:B------:R-:W-:Y:S01]  /*26d0*/  IMAD R46, R9.reuse, 0x4, R42 ;  /* 0x00000004092e7824 */ /* 0x040fe200078e022a */
[----:B------:R-:W-:Y:S01]  /*26e0*/  ISETP.LT.AND P1, PT, R60, 0x100, !P2 ;  /* 0x000001003c00780c */ /* 0x000fe20005721270 */
[----:B------:R-:W-:Y:S01]  /*26f0*/  IMAD R45, R9, 0x4, R48 ;  /* 0x00000004092d7824 */ /* 0x000fe200078e0230 */
[----:B------:R-:W-:Y:S01]  /*2700*/  ISETP.LT.AND P4, PT, R58, 0x100, !P2 ;  /* 0x000001003a00780c */ /* 0x000fe20005781270 */
[----:B------:R-:W-:Y:S01]  /*2710*/  STS [R44], R27 ;  /* 0x0000001b2c007388 */ /* 0x000fe20000000800 */
[----:B------:R-:W-:Y:S01]  /*2720*/  ISETP.LT.AND P0, PT, R61, 0x100, !P2 ;  /* 0x000001003d00780c */ /* 0x000fe20005701270 */
[----:B------:R-:W-:Y:S01]  /*2730*/  @!P6 FMUL R32, R32, R55 ;  /* 0x000000372020e220 */ /* 0x000fe20000400000 */
[----:B------:R-:W-:Y:S01]  /*2740*/  ISETP.LT.AND P2, PT, R59, 0x100, !P2 ;  /* 0x000001003b00780c */ /* 0x000fe20005741270 */
[----:B------:R0:W-:Y:S01]  /*2750*/  STS [R7+0x100], R8 ;  /* 0x0001000807007388 */ /* 0x0001e20000000800 */
[----:B------:R-:W-:-:S03]  /*2760*/  IMAD R60, R60, 0x100, R2 ;  /* 0x000001003c3c7824 */ /* 0x000fc600078e0202 */
[----:B------:R-:W-:Y:S01]  /*2770*/  STS [R46+0x200], R35 ;  /* 0x000200232e007388 */ /* 0x000fe20000000800 */
[--C-:B------:R-:W-:Y:S02]  /*2780*/  IMAD R58, R58, 0x100, R2.reuse ;  /* 0x000001003a3a7824 */ /* 0x100fe400078e0202 */
[----:B------:R-:W-:Y:S01]  /*2790*/  IMAD R61, R61, 0x100, R2 ;  /* 0x000001003d3d7824 */ /* 0x000fe200078e0202 */
[----:B------:R-:W-:Y:S01]  /*27a0*/  STS [R45+0x300], R18 ;  /* 0x000300122d007388 */ /* 0x000fe20000000800 */
[----:B------:R-:W-:Y:S01]  /*27b0*/  LEA R2, R59, R2, 0x8 ;  /* 0x000000023b027211 */ /* 0x000fe200078e40ff */
[----:B------:R-:W-:Y:S02]  /*27c0*/  @!P3 FMUL R34, R34, R55 ;  /* 0x000000372222b220 */ /* 0x000fe40000400000 */
[----:B------:R-:W-:Y:S01]  /*27d0*/  STS [R44+0x40], R17 ;  /* 0x000040112c007388 */ /* 0x000fe20000000800 */
[----:B0-----:R-:W-:-:S03]  /*27e0*/  IMAD.WIDE R8, R60, 0x4, R10 ;  /* 0x000000043c087825 */ /* 0x001fc600078e020a */
[----:B------:R-:W-:Y:S01]  /*27f0*/  STS [R7+0x140], R16 ;  /* 0x0001401007007388 */ /* 0x000fe20000000800 */
[----:B------:R-:W-:-:S03]  /*2800*/  IMAD.WIDE R58, R58, 0x4, R10 ;  /* 0x000000043a3a7825 */ /* 0x000fc600078e020a */
[----:B------:R-:W-:Y:S01]  /*2810*/  STS [R46+0x240], R25 ;  /* 0x000240192e007388 */ /* 0x000fe20000000800 */
[----:B------:R-:W-:-:S03]  /*2820*/  IMAD.SHL.U32 R24, R6, 0x4, RZ ;  /* 0x0000000406187824 */ /* 0x000fc600078e00ff */
[----:B------:R-:W-:Y:S01]  /*2830*/  STS [R45+0x340], R32 ;  /* 0x000340202d007388 */ /* 0x000fe20000000800 */
[----:B------:R-:W-:-:S04]  /*2840*/  IMAD.WIDE R42, R61, 0x4, R10 ;  /* 0x000000043d2a7825 */ /* 0x000fc800078e020a */
[----:B------:R-:W-:Y:S01]  /*2850*/  @!P5 FMUL R40, R40, R55 ;  /* 0x000000372828d220 */ /* 0x000fe20000400000 */
[----:B------:R0:W-:Y:S04]  /*2860*/  STS [R44+0x80], R33 ;  /* 0x000080212c007388 */ /* 0x0001e80000000800 */
[----:B------:R-:W-:Y:S04]  /*2870*/  STS [R7+0x180], R4 ;  /* 0x0001800407007388 */ /* 0x000fe80000000800 */
[----:B------:R-:W-:Y:S01]  /*2880*/  STS [R46+0x280], R19 ;  /* 0x000280132e007388 */ /* 0x000fe20000000800 */
[----:B0-----:R-:W-:-:S03]  /*2890*/  IMAD.WIDE R32, R2, 0x4, R10 ;  /* 0x0000000402207825 */ /* 0x001fc600078e020a */
[----:B------:R-:W-:Y:S01]  /*28a0*/  STS [R45+0x380], R34 ;  /* 0x000380222d007388 */ /* 0x000fe20000000800 */
[----:B------:R-:W-:-:S03]  /*28b0*/  LOP3.LUT R24, R24, 0x3fc, RZ, 0xc0, !PT ;  /* 0x000003fc18187812 */ /* 0x000fc600078ec0ff */
[----:B------:R0:W-:Y:S04]  /*28c0*/  STS [R44+0xc0], R5 ;  /* 0x0000c0052c007388 */ /* 0x0001e80000000800 */
[----:B------:R-:W-:Y:S04]  /*28d0*/  @P1 STG.E.128 desc[UR6][R8.64], R20 ;  /* 0x0000001408001986 */ /* 0x000fe8000c101d06 */
[----:B------:R1:W-:Y:S04]  /*28e0*/  STS [R7+0x1c0], R26 ;  /* 0x0001c01a07007388 */ /* 0x0003e80000000800 */
[----:B------:R-:W-:Y:S04]  /*28f0*/  @P4 STG.E.128 desc[UR6][R58.64], R36 ;  /* 0x000000243a004986 */ /* 0x000fe8000c101d06 */
[----:B------:R-:W-:Y:S04]  /*2900*/  STS [R46+0x2c0], R41 ;  /* 0x0002c0292e007388 */ /* 0x000fe80000000800 */
[----:B------:R-:W-:Y:S01]  /*2910*/  @P0 STG.E.128 desc[UR6][R42.64], R28 ;  /* 0x0000001c2a000986 */ /* 0x000fe2000c101d06 */
[----:B------:R-:W-:-:S03]  /*2920*/  LOP3.LUT R16, R24, 0x400, RZ, 0xfc, !PT ;  /* 0x0000040018107812 */ /* 0x000fc600078efcff */
[----:B------:R-:W-:Y:S04]  /*2930*/  STS [R45+0x3c0], R40 ;  /* 0x0003c0282d007388 */ /* 0x000fe80000000800 */
[----:B------:R2:W-:Y:S01]  /*2940*/  @P2 STG.E.128 desc[UR6][R32.64], R12 ;  /* 0x0000000c20002986 */ /* 0x0005e2000c101d06 */
[----:B------:R-:W-:Y:S02]  /*2950*/  LOP3.LUT R17, R24, 0x800, RZ, 0xfc, !PT ;  /* 0x0000080018117812 */ /* 0x000fe400078efcff */
[----:B------:R-:W-:Y:S02]  /*2960*/  SHF.R.U32.HI R16, RZ, 0x2, R16 ;  /* 0x00000002ff107819 */ /* 0x000fe40000011610 */
[----:B------:R-:W-:Y:S02]  /*2970*/  SHF.R.U32.HI R17, RZ, 0x2, R17 ;  /* 0x00000002ff117819 */ /* 0x000fe40000011611 */
[----:B------:R-:W-:-:S02]  /*2980*/  LOP3.LUT R6, R6, 0xf0, RZ, 0xc0, !PT ;  /* 0x000000f006067812 */ /* 0x000fc400078ec0ff */
[----:B------:R-:W-:Y:S02]  /*2990*/  LOP3.LUT R16, R16, 0x1f0, RZ, 0xc0, !PT ;  /* 0x000001f010107812 */ /* 0x000fe400078ec0ff */
[----:B------:R-:W-:Y:S02]  /*29a0*/  LOP3.LUT R17, R17, 0x2f0, RZ, 0xc0, !PT ;  /* 0x000002f011117812 */ /* 0x000fe400078ec0ff */
[----:B0-----:R-:W-:Y:S01]  /*29b0*/  IADD3 R5, R6, UR4, RZ ;  /* 0x0000000406057c10 */ /* 0x001fe2000fffe0ff */
[----:B-1----:R-:W-:Y:S02]  /*29c0*/  VIADD R7, R16, UR4 ;  /* 0x0000000410077c36 */ /* 0x002fe40008000000 */
[----:B------:R-:W-:Y:S02]  /*29d0*/  VIADD R17, R17, UR4 ;  /* 0x0000000411117c36 */ /* 0x000fe40008000000 */
[C---:B------:R-:W-:Y:S02]  /*29e0*/  IMAD R16, R24.reuse, 0x4, R5 ;  /* 0x0000000418107824 */ /* 0x040fe400078e0205 */
[C---:B------:R-:W-:Y:S01]  /*29f0*/  IMAD R10, R24.reuse, 0x4, R7 ;  /* 0x00000004180a7824 */ /* 0x040fe200078e0207 */
[----:B------:R-:W-:Y:S01]  /*2a00*/  BAR.SYNC.DEFER_BLOCKING 0x0 ;  /* 0x0000000000007b1d */ /* 0x000fe20000010000 */
[----:B------:R-:W-:Y:S01]  /*2a10*/  IMAD R4, R24, 0x4, R17 ;  /* 0x0000000418047824 */ /* 0x000fe200078e0211 */
[----:B------:R-:W-:-:S04]  /*2a20*/  LOP3.LUT R56, R56, 0x3c, R3, 0xf8, !PT ;  /* 0x0000003c38387812 */ /* 0x000fc800078ef803 */
[----:B------:R-:W-:Y:S02]  /*2a30*/  SHF.R.S32.HI R21, RZ, 0x1f, R56 ;  /* 0x0000001fff157819 */ /* 0x000fe40000011438 */
[----:B------:R-:W0:Y:S02]  /*2a40*/  LDC.64 R2, c[0x0][0x268] ;  /* 0x00009a00ff027b82 */ /* 0x000e240000000a00 */
[----:B------:R-:W-:Y:S01]  /*2a50*/  LEA.HI R21, R21, R56, RZ, 0x6 ;  /* 0x0000003815157211 */ /* 0x000fe200078f30ff */
[----:B------:R-:W1:Y:S04]  /*2a60*/  LDS.128 R16, [R16] ;  /* 0x0000000010107984 */ /* 0x000e680000000c00 */
[----:B------:R-:W3:Y:S04]  /*2a70*/  LDS.128 R8, [R10+0x1000] ;  /* 0x001000000a087984 */ /* 0x000ee80000000c00 */
[----:B------:R-:W4:Y:S01]  /*2a80*/  LDS.128 R4, [R4+0x2000] ;  /* 0x0020000004047984 */ /* 0x000f220000000c00 */
[C---:B------:R-:W-:Y:S01]  /*2a90*/  IMAD.SHL.U32 R20, R21.reuse, 0x100, RZ ;  /* 0x0000010015147824 */ /* 0x040fe200078e00ff */
[----:B------:R-:W-:-:S02]  /*2aa0*/  LOP3.LUT R23, R21, 0xffffffc0, RZ, 0xc0, !PT ;  /* 0xffffffc015177812 */ /* 0x000fc400078ec0ff */
[----:B--2---:R-:W-:Y:S02]  /*2ab0*/  LOP3.LUT R14, R24, 0xc00, RZ, 0xfc, !PT ;  /* 0x00000c00180e7812 */ /* 0x004fe400078efcff */
[----:B------:R-:W-:Y:S02]  /*2ac0*/  LOP3.LUT R15, R20, 0xffffc000, RZ, 0xc0, !PT ;  /* 0xffffc000140f7812 */ /* 0x000fe400078ec0ff */
[----:B------:R-:W-:Y:S02]  /*2ad0*/  ISETP.GE.AND P0, PT, R56, 0x100, PT ;  /* 0x000001003800780c */ /* 0x000fe40003f06270 */
[----:B------:R-:W-:Y:S02]  /*2ae0*/  LOP3.LUT R22, R0, 0x30, R57, 0xfe, !PT ;  /* 0x0000003000167812 */ /* 0x000fe400078efe39 */
[----:B------:R-:W-:Y:S02]  /*2af0*/  LOP3.LUT R12, R0, 0x20, R57, 0xfe, !PT ;  /* 0x00000020000c7812 */ /* 0x000fe400078efe39 */
[----:B------:R-:W-:-:S02]  /*2b00*/  LOP3.LUT R13, R0, R57, RZ, 0xfc, !PT ;  /* 0x00000039000d7212 */ /* 0x000fc400078efcff */
[----:B------:R-:W-:Y:S02]  /*2b10*/  LOP3.LUT R0, R0, 0x10, R57, 0xfe, !PT ;  /* 0x0000001000007812 */ /* 0x000fe400078efe39 */
[----:B------:R-:W-:Y:S02]  /*2b20*/  IADD3 R23, R15, R56, -R23 ;  /* 0x000000380f177210 */ /* 0x000fe40007ffe817 */
[----:B------:R-:W-:Y:S02]  /*2b30*/  SHF.R.U32.HI R14, RZ, 0x2, R14 ;  /* 0x00000002ff0e7819 */ /* 0x000fe4000001160e */
[----:B------:R-:W-:Y:S02]  /*2b40*/  ISETP.LT.AND P1, PT, R13, 0x100, !P0 ;  /* 0x000001000d00780c */ /* 0x000fe40004721270 */
[----:B------:R-:W-:Y:S02]  /*2b50*/  ISETP.LT.AND P2, PT, R0, 0x100, !P0 ;  /* 0x000001000000780c */ /* 0x000fe40004741270 */
[----:B------:R-:W-:-:S02]  /*2b60*/  ISETP.LT.AND P3, PT, R12, 0x100, !P0 ;  /* 0x000001000c00780c */ /* 0x000fc40004761270 */
[----:B------:R-:W-:Y:S02]  /*2b70*/  LOP3.LUT R14, R14, 0x3f0, RZ, 0xc0, !PT ;  /* 0x000003f00e0e7812 */ /* 0x000fe400078ec0ff */
[----:B------:R-:W-:Y:S02]  /*2b80*/  LEA R13, R13, R23, 0x6 ;  /* 0x000000170d0d7211 */ /* 0x000fe400078e30ff */
[----:B------:R-:W-:Y:S01]  /*2b90*/  ISETP.LT.AND P0, PT, R22, 0x100, !P0 ;  /* 0x000001001600780c */ /* 0x000fe20004701270 */
[--C-:B------:R-:W-:Y:S02]  /*2ba0*/  IMAD R15, R0, 0x40, R23.reuse ;  /* 0x00000040000f7824 */ /* 0x100fe400078e0217 */
[----:B------:R-:W-:Y:S02]  /*2bb0*/  IMAD R21, R12, 0x40, R23 ;  /* 0x000000400c157824 */ /* 0x000fe400078e0217 */
[----:B------:R-:W-:Y:S02]  /*2bc0*/  VIADD R25, R14, UR4 ;  /* 0x000000040e197c36 */ /* 0x000fe40008000000 */
[----:B0-----:R-:W-:-:S04]  /*2bd0*/  IMAD.WIDE R12, R13, 0x4, R2 ;  /* 0x000000040d0c7825 */ /* 0x001fc800078e0202 */
[--C-:B------:R-:W-:Y:S01]  /*2be0*/  IMAD.WIDE R14, R15, 0x4, R2.reuse ;  /* 0x000000040f0e7825 */ /* 0x100fe200078e0202 */
[----:B-1----:R0:W-:Y:S03]  /*2bf0*/  @P1 STG.E.128 desc[UR6][R12.64], R16 ;  /* 0x000000100c001986 */ /* 0x0021e6000c101d06 */
[----:B------:R-:W-:Y:S01]  /*2c00*/  IMAD.WIDE R20, R21, 0x4, R2 ;  /* 0x0000000415147825 */ /* 0x000fe200078e0202 */
[----:B---3--:R0:W-:Y:S04]  /*2c10*/  @P2 STG.E.128 desc[UR6][R14.64], R8 ;  /* 0x000000080e002986 */ /* 0x0081e8000c101d06 */
[----:B----4-:R0:W-:Y:S01]  /*2c20*/  @P3 STG.E.128 desc[UR6][R20.64], R4 ;  /* 0x0000000414003986 */ /* 0x0101e2000c101d06 */
[----:B------:R-:W-:Y:S01]  /*2c30*/  IMAD R25, R24, 0x4, R25 ;  /* 0x0000000418197824 */ /* 0x000fe200078e0219 */
[----:B0-----:R-:W-:Y:S06]  /*2c40*/  @!P0 EXIT ;  /* 0x000000000000894d */ /* 0x001fec0003800000 */
[----:B------:R-:W0:Y:S01]  /*2c50*/  LDS.128 R24, [R25+0x3000] ;  /* 0x0030000019187984 */ /* 0x000e220000000c00 */
[----:B------:R-:W-:-:S04]  /*2c60*/  IMAD R23, R22, 0x40, R23 ;  /* 0x0000004016177824 */ /* 0x000fc800078e0217 */
[----:B------:R-:W-:-:S05]  /*2c70*/  IMAD.WIDE R2, R23, 0x4, R2 ;  /* 0x0000000417027825 */ /* 0x000fca00078e0202 */
[----:B0-----:R-:W-:Y:S01]  /*2c80*/  STG.E.128 desc[UR6][R2.64], R24 ;  /* 0x0000001802007986 */ /* 0x001fe2000c101d06 */
[----:B------:R-:W-:Y:S05]  /*2c90*/  EXIT ;  /* 0x000000000000794d */ /* 0x000fea0003800000 */
.L_x_0:
[----:B------:R-:W-:-:S00]  /*2ca0*/  BRA `(.L_x_0) ;  /* 0xfffffffc00fc7947 */ /* 0x000fc0000383ffff */
[----:B------:R-:W-:-:S00]  /*2cb0*/  NOP ;  /* 0x0000000000007918 */ /* 0x000fc00000000000 */
        /* <DEDUP_REMOVED lines=12> */
.L_x_1:


//--------------------- .nv.global.init           --------------------------
	.section	.nv.global.init,"aw",@progbits
.nv.global.init:
	.type		_$_str,@object
	.size		_$_str,(_$_str_$_2 - _$_str)
_$_str:
        /*0000*/ 	.byte	0x5f, 0x5f, 0x43, 0x55, 0x44, 0x41, 0x5f, 0x46, 0x54, 0x5a, 0x00
	.type		_$_str_$_2,@object
	.size		_$_str_$_2,(.L_1 - _$_str_$_2)
_$_str_$_2:
        /*000b*/ 	.byte	0x5f, 0x5f, 0x43, 0x55, 0x44, 0x41, 0x5f, 0x50, 0x52, 0x45, 0x43, 0x5f, 0x53, 0x51, 0x52, 0x54
        /*001b*/ 	.byte	0x00
.L_1:


//--------------------- .nv.shared.triton_poi_fused__native_batch_norm_legit_no_training__prelu_kernel_cat_32 --------------------------
	.section	.nv.shared.triton_poi_fused__native_batch_norm_legit_no_training__prelu_kernel_cat_32,"aw",@nobits
	.sectionflags	@""
	.align	16
	.zero		1024


//--------------------- .nv.constant0.triton_poi_fused__native_batch_norm_legit_no_training__prelu_kernel_cat_32 --------------------------
	.section	.nv.constant0.triton_poi_fused__native_batch_norm_legit_no_training__prelu_kernel_cat_32,"a",@progbits
	.sectionflags	@""
	.align	4
.nv.constant0.triton_poi_fused__native_batch_norm_legit_no_training__prelu_kernel_cat_32:
	.zero		632
